// auto-generated by cutlass_sweep.gemm — config: {"arch": "sm_100", "cluster_m": 2, "cluster_n": 1, "dtype": "fp32", "dtype_b": "fp32", "layout": "nt", "stages": 0, "tile_k": 128, "tile_m": 64, "tile_n": 128}
#include "cutlass/cutlass.h"
#include "cutlass/gemm/collective/collective_builder.hpp"
#include "cutlass/gemm/device/gemm_universal_adapter.h"
#include "cutlass/gemm/kernel/gemm_universal.hpp"
#include "cutlass/epilogue/collective/collective_builder.hpp"

using ElemA = float;
using ElemB = float;
using ElemCD = float;
using Acc  = float;
using TileShape    = cute::Shape<cute::_64, cute::_128, cute::_128>;
using ClusterShape = cute::Shape<cute::_2, cute::_1, cute::_1>;

using CollectiveEpilogue = typename cutlass::epilogue::collective::CollectiveBuilder<
    cutlass::arch::Sm100, cutlass::arch::OpClassTensorOp,
    TileShape, ClusterShape,
    cutlass::epilogue::collective::EpilogueTileAuto,
    Acc, Acc,
    ElemCD, cutlass::layout::RowMajor, 128 / cutlass::sizeof_bits<ElemCD>::value,
    ElemCD, cutlass::layout::RowMajor, 128 / cutlass::sizeof_bits<ElemCD>::value,
    cutlass::epilogue::collective::EpilogueScheduleAuto
  >::CollectiveOp;

using CollectiveMainloop = typename cutlass::gemm::collective::CollectiveBuilder<
    cutlass::arch::Sm100, cutlass::arch::OpClassTensorOp,
    ElemA, cutlass::layout::RowMajor, 128 / cutlass::sizeof_bits<ElemA>::value,
    ElemB, cutlass::layout::ColumnMajor, 128 / cutlass::sizeof_bits<ElemB>::value,
    Acc,
    TileShape, ClusterShape,
    cutlass::gemm::collective::StageCountAutoCarveout<static_cast<int>(sizeof(typename CollectiveEpilogue::SharedStorage))>,
    cutlass::gemm::collective::KernelScheduleAuto
  >::CollectiveOp;

using GemmKernel = cutlass::gemm::kernel::GemmUniversal<
    cute::Shape<int,int,int,int>,
    CollectiveMainloop,
    CollectiveEpilogue
>;
using Gemm = cutlass::gemm::device::GemmUniversalAdapter<GemmKernel>;

// Force the device kernel symbol into the cubin without needing a host main.
auto* _anchor = &cutlass::device_kernel<GemmKernel>;


// ===== COMPILED SASS (sm_100a) =====

	.target	sm_100a

	.elftype	@"ET_EXEC"


//--------------------- .note.nv.tkinfo           --------------------------
	.section	.note.nv.tkinfo,"",@"SHT_NOTE"
	.sectionflags	@"SHF_NOTE_NV_TKINFO"
	.tkinfo
        /*0018*/ 	.word	0x00000002
        /*0030*/ 	.string	""
        /*0030*/ 	.string	"ptxas"
        /*0030*/ 	.string	"Cuda compilation tools, release 13.0, V13.0.88"
        /*0030*/ 	.string	"Build cuda_13.0.r13.0/compiler.36424714_0"
        /*0030*/ 	.string	"-arch sm_100a -m 64 "



//--------------------- .note.nv.cuinfo           --------------------------
	.section	.note.nv.cuinfo,"",@"SHT_NOTE"
	.sectionflags	@"SHF_NOTE_NV_CUINFO"
        /*0018*/ 	.short	0x0002
        /*001a*/ 	.short	0x0064
        /*001c*/ 	.short	0x0082
	.zero		2


//--------------------- .nv.info                  --------------------------
	.section	.nv.info,"",@"SHT_CUDA_INFO"
	.align	4


	//----- nvinfo : EIATTR_REGCOUNT
	.align		4
        /*0000*/ 	.byte	0x04, 0x2f
        /*0002*/ 	.short	(.L_19 - .L_18)
	.align		4
.L_18:
        /*0004*/ 	.word	index@(_ZN7cutlass13device_kernelINS_4gemm6kernel13GemmUniversalIN4cute5tupleIJiiiiEEENS1_10collective13CollectiveMmaINS1_35MainloopSm100TmaUmmaWarpSpecializedILi2ELi2ELi4ENS5_IJNS4_1CILi2EEENSA_ILi1EEESC_EEEEENS5_IJNSA_ILi64EEENSA_ILi128EEESG_EEEfNS5_IJlSC_lEEEfSI_NS4_8TiledMMAINS4_8MMA_AtomIJNS4_17SM100_MMA_TF32_SSINS_10tfloat32_tESM_fLi64ELi128ELNS4_4UMMA5MajorE0ELSO_0ELNSN_7ScaleInE0ELSP_0EEEEEENS4_6LayoutINS5_IJSC_SC_SC_EEENS5_IJNSA_ILi0EEESU_SU_EEEEENS5_IJNS4_10UnderscoreESX_SX_EEEEENS4_13SM90_TMA_LOADENS4_14ComposedLayoutINS4_7SwizzleILi3ELi4ELi3EEENS4_18smem_ptr_flag_bitsILi32EEENSS_INS5_IJNSA_ILi8EEENSA_ILi32EEEEEENS5_IJS17_SC_EEEEEEEvNS4_8identityENS4_23SM90_TMA_LOAD_MULTICASTES1B_vS1C_EENS_8epilogue10collective18CollectiveEpilogueINS1F_23Sm100TmaWarpSpecializedILi4ELi2ELi16ELb1ELb0EEEJSH_NS5_IJNSS_ISF_SC_EENSS_IS17_SC_EEEEEfSI_fSI_NS1F_6fusion15FusionCallbacksIS1J_NS1N_17LinearCombinationIffffLNS_15FloatRoundStyleE2EEESH_S1M_JEEENS4_5SM1004TMEM4LOAD26SM100_TMEM_LOAD_16dp128b8xES10_S1B_NS4_17SM75_U32x4_LDSM_NENS4_14SM90_TMA_STOREES1B_NS4_17SM90_U32x4_STSM_NENS4_39AutoVectorizingCopyWithAssumedAlignmentILi128EEEEEEvvEEEEvNT_6ParamsE)
        /*0008*/ 	.word	0x00000050


	//----- nvinfo : EIATTR_FRAME_SIZE
	.align		4
.L_19:
        /*000c*/ 	.byte	0x04, 0x11
        /*000e*/ 	.short	(.L_21 - .L_20)
	.align		4
.L_20:
        /*0010*/ 	.word	index@($__internal_2_$__cuda_sm10x_tcgen05_guardrail_trap_unallocated_columns_being_dealloced)
        /*0014*/ 	.word	0x00000000


	//----- nvinfo : EIATTR_FRAME_SIZE
	.align		4
.L_21:
        /*0018*/ 	.byte	0x04, 0x11
        /*001a*/ 	.short	(.L_23 - .L_22)
	.align		4
.L_22:
        /*001c*/ 	.word	index@($__internal_1_$__cuda_sm10x_tcgen05_guardrail_trap_phase_invalid_during_alloc)
        /*0020*/ 	.word	0x00000000


	//----- nvinfo : EIATTR_FRAME_SIZE
	.align		4
.L_23:
        /*0024*/ 	.byte	0x04, 0x11
        /*0026*/ 	.short	(.L_25 - .L_24)
	.align		4
.L_24:
        /*0028*/ 	.word	index@($__internal_0_$__cuda_sm10x_tcgen05_guardrail_trap_col_being_dealloced_not_returned_by_alloc)
        /*002c*/ 	.word	0x00000000


	//----- nvinfo : EIATTR_FRAME_SIZE
	.align		4
.L_25:
        /*0030*/ 	.byte	0x04, 0x11
        /*0032*/ 	.short	(.L_27 - .L_26)
	.align		4
.L_26:
        /*0034*/ 	.word	index@(_ZN7cutlass13device_kernelINS_4gemm6kernel13GemmUniversalIN4cute5tupleIJiiiiEEENS1_10collective13CollectiveMmaINS1_35MainloopSm100TmaUmmaWarpSpecializedILi2ELi2ELi4ENS5_IJNS4_1CILi2EEENSA_ILi1EEESC_EEEEENS5_IJNSA_ILi64EEENSA_ILi128EEESG_EEEfNS5_IJlSC_lEEEfSI_NS4_8TiledMMAINS4_8MMA_AtomIJNS4_17SM100_MMA_TF32_SSINS_10tfloat32_tESM_fLi64ELi128ELNS4_4UMMA5MajorE0ELSO_0ELNSN_7ScaleInE0ELSP_0EEEEEENS4_6LayoutINS5_IJSC_SC_SC_EEENS5_IJNSA_ILi0EEESU_SU_EEEEENS5_IJNS4_10UnderscoreESX_SX_EEEEENS4_13SM90_TMA_LOADENS4_14ComposedLayoutINS4_7SwizzleILi3ELi4ELi3EEENS4_18smem_ptr_flag_bitsILi32EEENSS_INS5_IJNSA_ILi8EEENSA_ILi32EEEEEENS5_IJS17_SC_EEEEEEEvNS4_8identityENS4_23SM90_TMA_LOAD_MULTICASTES1B_vS1C_EENS_8epilogue10collective18CollectiveEpilogueINS1F_23Sm100TmaWarpSpecializedILi4ELi2ELi16ELb1ELb0EEEJSH_NS5_IJNSS_ISF_SC_EENSS_IS17_SC_EEEEEfSI_fSI_NS1F_6fusion15FusionCallbacksIS1J_NS1N_17LinearCombinationIffffLNS_15FloatRoundStyleE2EEESH_S1M_JEEENS4_5SM1004TMEM4LOAD26SM100_TMEM_LOAD_16dp128b8xES10_S1B_NS4_17SM75_U32x4_LDSM_NENS4_14SM90_TMA_STOREES1B_NS4_17SM90_U32x4_STSM_NENS4_39AutoVectorizingCopyWithAssumedAlignmentILi128EEEEEEvvEEEEvNT_6ParamsE)
        /*0038*/ 	.word	0x00000000


	//----- nvinfo : EIATTR_MIN_STACK_SIZE
	.align		4
.L_27:
        /*003c*/ 	.byte	0x04, 0x12
        /*003e*/ 	.short	(.L_29 - .L_28)
	.align		4
.L_28:
        /*0040*/ 	.word	index@(_ZN7cutlass13device_kernelINS_4gemm6kernel13GemmUniversalIN4cute5tupleIJiiiiEEENS1_10collective13CollectiveMmaINS1_35MainloopSm100TmaUmmaWarpSpecializedILi2ELi2ELi4ENS5_IJNS4_1CILi2EEENSA_ILi1EEESC_EEEEENS5_IJNSA_ILi64EEENSA_ILi128EEESG_EEEfNS5_IJlSC_lEEEfSI_NS4_8TiledMMAINS4_8MMA_AtomIJNS4_17SM100_MMA_TF32_SSINS_10tfloat32_tESM_fLi64ELi128ELNS4_4UMMA5MajorE0ELSO_0ELNSN_7ScaleInE0ELSP_0EEEEEENS4_6LayoutINS5_IJSC_SC_SC_EEENS5_IJNSA_ILi0EEESU_SU_EEEEENS5_IJNS4_10UnderscoreESX_SX_EEEEENS4_13SM90_TMA_LOADENS4_14ComposedLayoutINS4_7SwizzleILi3ELi4ELi3EEENS4_18smem_ptr_flag_bitsILi32EEENSS_INS5_IJNSA_ILi8EEENSA_ILi32EEEEEENS5_IJS17_SC_EEEEEEEvNS4_8identityENS4_23SM90_TMA_LOAD_MULTICASTES1B_vS1C_EENS_8epilogue10collective18CollectiveEpilogueINS1F_23Sm100TmaWarpSpecializedILi4ELi2ELi16ELb1ELb0EEEJSH_NS5_IJNSS_ISF_SC_EENSS_IS17_SC_EEEEEfSI_fSI_NS1F_6fusion15FusionCallbacksIS1J_NS1N_17LinearCombinationIffffLNS_15FloatRoundStyleE2EEESH_S1M_JEEENS4_5SM1004TMEM4LOAD26SM100_TMEM_LOAD_16dp128b8xES10_S1B_NS4_17SM75_U32x4_LDSM_NENS4_14SM90_TMA_STOREES1B_NS4_17SM90_U32x4_STSM_NENS4_39AutoVectorizingCopyWithAssumedAlignmentILi128EEEEEEvvEEEEvNT_6ParamsE)
        /*0044*/ 	.word	0x00000000
.L_29:


//--------------------- .nv.compat                --------------------------
	.section	.nv.compat,"",@"SHT_CUDA_COMPAT_INFO"
	.align	4
        /*0000*/ 	.byte	0x02, 0x09, 0x01, 0x00, 0x02, 0x02, 0x02, 0x00, 0x02, 0x05, 0x05, 0x00, 0x03, 0x07, 0x01, 0x01
        /*0010*/ 	.byte	0x02, 0x03, 0x01, 0x00, 0x02, 0x06, 0x01, 0x00, 0x04, 0x0b, 0x08, 0x00, 0x09, 0x00, 0x00, 0x00
        /*0020*/ 	.byte	0x00, 0x00, 0x00, 0x00


//--------------------- .nv.info._ZN7cutlass13device_kernelINS_4gemm6kernel13GemmUniversalIN4cute5tupleIJiiiiEEENS1_10collective13CollectiveMmaINS1_35MainloopSm100TmaUmmaWarpSpecializedILi2ELi2ELi4ENS5_IJNS4_1CILi2EEENSA_ILi1EEESC_EEEEENS5_IJNSA_ILi64EEENSA_ILi128EEESG_EEEfNS5_IJlSC_lEEEfSI_NS4_8TiledMMAINS4_8MMA_AtomIJNS4_17SM100_MMA_TF32_SSINS_10tfloat32_tESM_fLi64ELi128ELNS4_4UMMA5MajorE0ELSO_0ELNSN_7ScaleInE0ELSP_0EEEEEENS4_6LayoutINS5_IJSC_SC_SC_EEENS5_IJNSA_ILi0EEESU_SU_EEEEENS5_IJNS4_10UnderscoreESX_SX_EEEEENS4_13SM90_TMA_LOADENS4_14ComposedLayoutINS4_7SwizzleILi3ELi4ELi3EEENS4_18smem_ptr_flag_bitsILi32EEENSS_INS5_IJNSA_ILi8EEENSA_ILi32EEEEEENS5_IJS17_SC_EEEEEEEvNS4_8identityENS4_23SM90_TMA_LOAD_MULTICASTES1B_vS1C_EENS_8epilogue10collective18CollectiveEpilogueINS1F_23Sm100TmaWarpSpecializedILi4ELi2ELi16ELb1ELb0EEEJSH_NS5_IJNSS_ISF_SC_EENSS_IS17_SC_EEEEEfSI_fSI_NS1F_6fusion15FusionCallbacksIS1J_NS1N_17LinearCombinationIffffLNS_15FloatRoundStyleE2EEESH_S1M_JEEENS4_5SM1004TMEM4LOAD26SM100_TMEM_LOAD_16dp128b8xES10_S1B_NS4_17SM75_U32x4_LDSM_NENS4_14SM90_TMA_STOREES1B_NS4_17SM90_U32x4_STSM_NENS4_39AutoVectorizingCopyWithAssumedAlignmentILi128EEEEEEvvEEEEvNT_6ParamsE --------------------------
	.section	.nv.info._ZN7cutlass13device_kernelINS_4gemm6kernel13GemmUniversalIN4cute5tupleIJiiiiEEENS1_10collective13CollectiveMmaINS1_35MainloopSm100TmaUmmaWarpSpecializedILi2ELi2ELi4ENS5_IJNS4_1CILi2EEENSA_ILi1EEESC_EEEEENS5_IJNSA_ILi64EEENSA_ILi128EEESG_EEEfNS5_IJlSC_lEEEfSI_NS4_8TiledMMAINS4_8MMA_AtomIJNS4_17SM100_MMA_TF32_SSINS_10tfloat32_tESM_fLi64ELi128ELNS4_4UMMA5MajorE0ELSO_0ELNSN_7ScaleInE0ELSP_0EEEEEENS4_6LayoutINS5_IJSC_SC_SC_EEENS5_IJNSA_ILi0EEESU_SU_EEEEENS5_IJNS4_10UnderscoreESX_SX_EEEEENS4_13SM90_TMA_LOADENS4_14ComposedLayoutINS4_7SwizzleILi3ELi4ELi3EEENS4_18smem_ptr_flag_bitsILi32EEENSS_INS5_IJNSA_ILi8EEENSA_ILi32EEEEEENS5_IJS17_SC_EEEEEEEvNS4_8identityENS4_23SM90_TMA_LOAD_MULTICASTES1B_vS1C_EENS_8epilogue10collective18CollectiveEpilogueINS1F_23Sm100TmaWarpSpecializedILi4ELi2ELi16ELb1ELb0EEEJSH_NS5_IJNSS_ISF_SC_EENSS_IS17_SC_EEEEEfSI_fSI_NS1F_6fusion15FusionCallbacksIS1J_NS1N_17LinearCombinationIffffLNS_15FloatRoundStyleE2EEESH_S1M_JEEENS4_5SM1004TMEM4LOAD26SM100_TMEM_LOAD_16dp128b8xES10_S1B_NS4_17SM75_U32x4_LDSM_NENS4_14SM90_TMA_STOREES1B_NS4_17SM90_U32x4_STSM_NENS4_39AutoVectorizingCopyWithAssumedAlignmentILi128EEEEEEvvEEEEvNT_6ParamsE,"",@"SHT_CUDA_INFO"
	.sectionflags	@""
	.align	4


	//----- nvinfo : EIATTR_CUDA_API_VERSION
	.align		4
        /*0000*/ 	.byte	0x04, 0x37
        /*0002*/ 	.short	(.L_31 - .L_30)
.L_30:
        /*0004*/ 	.word	0x00000082


	//----- nvinfo : EIATTR_KPARAM_INFO
	.align		4
.L_31:
        /*0008*/ 	.byte	0x04, 0x17
        /*000a*/ 	.short	(.L_33 - .L_32)
.L_32:
        /*000c*/ 	.word	0x00000000
        /*0010*/ 	.short	0x0000
        /*0012*/ 	.short	0x0000
        /*0014*/ 	.byte	0x00, 0xf0, 0x01, 0x20


	//----- nvinfo : EIATTR_AT_ENTRY_FRAGMENTS
	.align		4
.L_33:
        /*0018*/ 	.byte	0x04, 0x4f
        /*001a*/ 	.short	(.L_35 - .L_34)


	//   ....[0]....
.L_34:
        /*001c*/ 	.word	0x00000006


	//----- nvinfo : EIATTR_RESERVED_SMEM_USED
	.align		4
.L_35:
        /*0020*/ 	.byte	0x01, 0x41
	.zero		2


	//----- nvinfo : EIATTR_SPARSE_MMA_MASK
	.align		4
        /*0024*/ 	.byte	0x03, 0x50
        /*0026*/ 	.short	0x0000


	//----- nvinfo : EIATTR_TCGEN05_1CTA_USED
	.align		4
        /*0028*/ 	.byte	0x01, 0x51
	.zero		2


	//----- nvinfo : EIATTR_MAXREG_COUNT
	.align		4
        /*002c*/ 	.byte	0x03, 0x1b
        /*002e*/ 	.short	0x00ff


	//----- nvinfo : EIATTR_NUM_BARRIERS
	.align		4
        /*0030*/ 	.byte	0x02, 0x4c
        /*0032*/ 	.byte	0x07
	.zero		1


	//----- nvinfo : EIATTR_EXTERNS
	.align		4
        /*0034*/ 	.byte	0x04, 0x0f
        /*0036*/ 	.short	(.L_37 - .L_36)


	//   ....[0]....
	.align		4
.L_36:
        /*0038*/ 	.word	index@(__assertfail)


	//----- nvinfo : EIATTR_MERCURY_ISA_VERSION
	.align		4
.L_37:
        /*003c*/ 	.byte	0x03, 0x5f
        /*003e*/ 	.short	0x0101


	//----- nvinfo : EIATTR_INT_WARP_WIDE_INSTR_OFFSETS
	.align		4
        /*0040*/ 	.byte	0x04, 0x31
        /*0042*/ 	.short	(.L_39 - .L_38)


	//   ....[0]....
.L_38:
        /*0044*/ 	.word	0x000044d0


	//   ....[1]....
        /*0048*/ 	.word	0x00004500


	//   ....[2]....
        /*004c*/ 	.word	0x00004520


	//   ....[3]....
        /*0050*/ 	.word	0x000050f0


	//   ....[4]....
        /*0054*/ 	.word	0x00005150


	//   ....[5]....
        /*0058*/ 	.word	0x00005250


	//   ....[6]....
        /*005c*/ 	.word	0x000052d0


	//   ....[7]....
        /*0060*/ 	.word	0x000053d0


	//   ....[8]....
        /*0064*/ 	.word	0x00005460


	//   ....[9]....
        /*0068*/ 	.word	0x00005560


	//   ....[10]....
        /*006c*/ 	.word	0x00005610


	//----- nvinfo : EIATTR_COOP_GROUP_MASK_REGIDS
	.align		4
.L_39:
        /*0070*/ 	.byte	0x04, 0x29
        /*0072*/ 	.short	(.L_41 - .L_40)


	//   ....[0]....
.L_40:
        /*0074*/ 	.word	0xffffffff


	//   ....[1]....
        /*0078*/ 	.word	0xffffffff


	//   ....[2]....
        /*007c*/ 	.word	0xffffffff


	//   ....[3]....
        /*0080*/ 	.word	0xffffffff


	//   ....[4]....
        /*0084*/ 	.word	0xffffffff


	//   ....[5]....
        /*0088*/ 	.word	0xffffffff


	//   ....[6]....
        /*008c*/ 	.word	0xffffffff


	//   ....[7]....
        /*0090*/ 	.word	0xffffffff


	//   ....[8]....
        /*0094*/ 	.word	0xffffffff


	//   ....[9]....
        /*0098*/ 	.word	0xffffffff


	//   ....[10]....
        /*009c*/ 	.word	0xffffffff


	//   ....[11]....
        /*00a0*/ 	.word	0xffffffff


	//   ....[12]....
        /*00a4*/ 	.word	0xffffffff


	//   ....[13]....
        /*00a8*/ 	.word	0xffffffff


	//----- nvinfo : EIATTR_COOP_GROUP_INSTR_OFFSETS
	.align		4
.L_41:
        /*00ac*/ 	.byte	0x04, 0x28
        /*00ae*/ 	.short	(.L_43 - .L_42)


	//   ....[0]....
.L_42:
        /*00b0*/ 	.word	0x00000080


	//   ....[1]....
        /*00b4*/ 	.word	0x000004e0


	//   ....[2]....
        /*00b8*/ 	.word	0x00000640


	//   ....[3]....
        /*00bc*/ 	.word	0x000007e0


	//   ....[4]....
        /*00c0*/ 	.word	0x000008e0


	//   ....[5]....
        /*00c4*/ 	.word	0x00000a50


	//   ....[6]....
        /*00c8*/ 	.word	0x00000bf0


	//   ....[7]....
        /*00cc*/ 	.word	0x00000da0


	//   ....[8]....
        /*00d0*/ 	.word	0x00002460


	//   ....[9]....
        /*00d4*/ 	.word	0x00003200


	//   ....[10]....
        /*00d8*/ 	.word	0x00003410


	//   ....[11]....
        /*00dc*/ 	.word	0x00003440


	//   ....[12]....
        /*00e0*/ 	.word	0x000043a0


	//   ....[13]....
        /*00e4*/ 	.word	0x000045e0


	//----- nvinfo : EIATTR_VRC_CTA_INIT_COUNT
	.align		4
.L_43:
        /*00e8*/ 	.byte	0x02, 0x4a
        /*00ea*/ 	.byte	0x80
	.zero		1


	//----- nvinfo : EIATTR_SYSCALL_OFFSETS
	.align		4
        /*00ec*/ 	.byte	0x04, 0x46
        /*00ee*/ 	.short	(.L_45 - .L_44)


	//   ....[0]....
.L_44:
        /*00f0*/ 	.word	0x000062c0


	//   ....[1]....
        /*00f4*/ 	.word	0x000063b0


	//   ....[2]....
        /*00f8*/ 	.word	0x00006c40


	//   ....[3]....
        /*00fc*/ 	.word	0x00007400


	//   ....[4]....
        /*0100*/ 	.word	0x00007b70


	//   ....[5]....
        /*0104*/ 	.word	0x000082e0


	//----- nvinfo : EIATTR_MBARRIER_INSTR_OFFSETS
	.align		4
.L_45:
        /*0108*/ 	.byte	0x04, 0x39
        /*010a*/ 	.short	(.L_47 - .L_46)


	//   ....[0]....
.L_46:
        /*010c*/ 	.word	0x000005f0
        /*0110*/ 	.word	0x000000ff
        /*0114*/ 	.word	0x00000000
        /*0118*/ 	.short	0x0100
        /*011a*/ 	.byte	0x04
	.zero		1


	//   ....[1]....
        /*011c*/ 	.word	0x00000600
        /*0120*/ 	.word	0x000000ff
        /*0124*/ 	.word	0x00000010
        /*0128*/ 	.short	0x0100
        /*012a*/ 	.byte	0x04
	.zero		1


	//   ....[2]....
        /*012c*/ 	.word	0x00000610
        /*0130*/ 	.word	0x000000ff
        /*0134*/ 	.word	0x00000008
        /*0138*/ 	.short	0x0100
        /*013a*/ 	.byte	0x04
	.zero		1


	//   ....[3]....
        /*013c*/ 	.word	0x00000620
        /*0140*/ 	.word	0x000000ff
        /*0144*/ 	.word	0x00000018
        /*0148*/ 	.short	0x0100
        /*014a*/ 	.byte	0x04
	.zero		1


	//   ....[4]....
        /*014c*/ 	.word	0x00000750
        /*0150*/ 	.word	0x000000ff
        /*0154*/ 	.word	0x00000020
        /*0158*/ 	.short	0x0100
        /*015a*/ 	.byte	0x04
	.zero		1


	//   ....[5]....
        /*015c*/ 	.word	0x00000760
        /*0160*/ 	.word	0x000000ff
        /*0164*/ 	.word	0x00000040
        /*0168*/ 	.short	0x0100
        /*016a*/ 	.byte	0x04
	.zero		1


	//   ....[6]....
        /*016c*/ 	.word	0x00000770
        /*0170*/ 	.word	0x000000ff
        /*0174*/ 	.word	0x00000028
        /*0178*/ 	.short	0x0100
        /*017a*/ 	.byte	0x04
	.zero		1


	//   ....[7]....
        /*017c*/ 	.word	0x00000780
        /*0180*/ 	.word	0x000000ff
        /*0184*/ 	.word	0x00000048
        /*0188*/ 	.short	0x0100
        /*018a*/ 	.byte	0x04
	.zero		1


	//   ....[8]....
        /*018c*/ 	.word	0x00000790
        /*0190*/ 	.word	0x000000ff
        /*0194*/ 	.word	0x00000030
        /*0198*/ 	.short	0x0100
        /*019a*/ 	.byte	0x04
	.zero		1


	//   ....[9]....
        /*019c*/ 	.word	0x000007a0
        /*01a0*/ 	.word	0x000000ff
        /*01a4*/ 	.word	0x00000050
        /*01a8*/ 	.short	0x0100
        /*01aa*/ 	.byte	0x04
	.zero		1


	//   ....[10]....
        /*01ac*/ 	.word	0x000007b0
        /*01b0*/ 	.word	0x000000ff
        /*01b4*/ 	.word	0x00000038
        /*01b8*/ 	.short	0x0100
        /*01ba*/ 	.byte	0x04
	.zero		1


	//   ....[11]....
        /*01bc*/ 	.word	0x000007c0
        /*01c0*/ 	.word	0x000000ff
        /*01c4*/ 	.word	0x00000058
        /*01c8*/ 	.short	0x0100
        /*01ca*/ 	.byte	0x04
	.zero		1


	//   ....[12]....
        /*01cc*/ 	.word	0x000008b0
        /*01d0*/ 	.word	0x000000ff
        /*01d4*/ 	.word	0x00000060
        /*01d8*/ 	.short	0x0100
        /*01da*/ 	.byte	0x06
	.zero		1


	//   ....[13]....
        /*01dc*/ 	.word	0x000008c0
        /*01e0*/ 	.word	0x000000ff
        /*01e4*/ 	.word	0x00000068
        /*01e8*/ 	.short	0x0100
        /*01ea*/ 	.byte	0x06
	.zero		1


	//   ....[14]....
        /*01ec*/ 	.word	0x00000a00
        /*01f0*/ 	.word	0x000000ff
        /*01f4*/ 	.word	0x00000070
        /*01f8*/ 	.short	0x0100
        /*01fa*/ 	.byte	0x06
	.zero		1


	//   ....[15]....
        /*01fc*/ 	.word	0x00000a10
        /*0200*/ 	.word	0x000000ff
        /*0204*/ 	.word	0x00000080
        /*0208*/ 	.short	0x0100
        /*020a*/ 	.byte	0x06
	.zero		1


	//   ....[16]....
        /*020c*/ 	.word	0x00000a20
        /*0210*/ 	.word	0x000000ff
        /*0214*/ 	.word	0x00000078
        /*0218*/ 	.short	0x0100
        /*021a*/ 	.byte	0x06
	.zero		1


	//   ....[17]....
        /*021c*/ 	.word	0x00000a30
        /*0220*/ 	.word	0x000000ff
        /*0224*/ 	.word	0x00000088
        /*0228*/ 	.short	0x0100
        /*022a*/ 	.byte	0x06
	.zero		1


	//   ....[18]....
        /*022c*/ 	.word	0x00000b60
        /*0230*/ 	.word	0x000000ff
        /*0234*/ 	.word	0x00000090
        /*0238*/ 	.short	0x0100
        /*023a*/ 	.byte	0x04
	.zero		1


	//   ....[19]....
        /*023c*/ 	.word	0x00000b70
        /*0240*/ 	.word	0x000000ff
        /*0244*/ 	.word	0x000000b0
        /*0248*/ 	.short	0x0100
        /*024a*/ 	.byte	0x04
	.zero		1


	//   ....[20]....
        /*024c*/ 	.word	0x00000b80
        /*0250*/ 	.word	0x000000ff
        /*0254*/ 	.word	0x00000098
        /*0258*/ 	.short	0x0100
        /*025a*/ 	.byte	0x04
	.zero		1


	//   ....[21]....
        /*025c*/ 	.word	0x00000b90
        /*0260*/ 	.word	0x000000ff
        /*0264*/ 	.word	0x000000b8
        /*0268*/ 	.short	0x0100
        /*026a*/ 	.byte	0x04
	.zero		1


	//   ....[22]....
        /*026c*/ 	.word	0x00000ba0
        /*0270*/ 	.word	0x000000ff
        /*0274*/ 	.word	0x000000a0
        /*0278*/ 	.short	0x0100
        /*027a*/ 	.byte	0x04
	.zero		1


	//   ....[23]....
        /*027c*/ 	.word	0x00000bb0
        /*0280*/ 	.word	0x000000ff
        /*0284*/ 	.word	0x000000c0
        /*0288*/ 	.short	0x0100
        /*028a*/ 	.byte	0x04
	.zero		1


	//   ....[24]....
        /*028c*/ 	.word	0x00000bc0
        /*0290*/ 	.word	0x000000ff
        /*0294*/ 	.word	0x000000a8
        /*0298*/ 	.short	0x0100
        /*029a*/ 	.byte	0x04
	.zero		1


	//   ....[25]....
        /*029c*/ 	.word	0x00000bd0
        /*02a0*/ 	.word	0x000000ff
        /*02a4*/ 	.word	0x000000c8
        /*02a8*/ 	.short	0x0100
        /*02aa*/ 	.byte	0x04
	.zero		1


	//   ....[26]....
        /*02ac*/ 	.word	0x00000cc0
        /*02b0*/ 	.word	0x000000ff
        /*02b4*/ 	.word	0x000000d0
        /*02b8*/ 	.short	0x0100
        /*02ba*/ 	.byte	0x04
	.zero		1


	//   ....[27]....
        /*02bc*/ 	.word	0x00000cd0
        /*02c0*/ 	.word	0x000000ff
        /*02c4*/ 	.word	0x000000e0
        /*02c8*/ 	.short	0x0100
        /*02ca*/ 	.byte	0x04
	.zero		1


	//   ....[28]....
        /*02cc*/ 	.word	0x00000ce0
        /*02d0*/ 	.word	0x000000ff
        /*02d4*/ 	.word	0x000000d8
        /*02d8*/ 	.short	0x0100
        /*02da*/ 	.byte	0x04
	.zero		1


	//   ....[29]....
        /*02dc*/ 	.word	0x00000cf0
        /*02e0*/ 	.word	0x000000ff
        /*02e4*/ 	.word	0x000000e8
        /*02e8*/ 	.short	0x0100
        /*02ea*/ 	.byte	0x04
	.zero		1


	//   ....[30]....
        /*02ec*/ 	.word	0x00001820
        /*02f0*/ 	.word	0x00000000
        /*02f4*/ 	.word	0x000000e0
        /*02f8*/ 	.short	0x010a
        /*02fa*/ 	.byte	0xff
	.zero		1


	//   ....[31]....
        /*02fc*/ 	.word	0x00001850
        /*0300*/ 	.word	0x00000000
        /*0304*/ 	.word	0x000000d0
        /*0308*/ 	.short	0x0101
        /*030a*/ 	.byte	0xff
	.zero		1


	//   ....[32]....
        /*030c*/ 	.word	0x00001920
        /*0310*/ 	.word	0x000000ff
        /*0314*/ 	.word	0x00000010
        /*0318*/ 	.short	0x010a
        /*031a*/ 	.byte	0x04
	.zero		1


	//   ....[33]....
        /*031c*/ 	.word	0x000019a0
        /*0320*/ 	.word	0x000000ff
        /*0324*/ 	.word	0x00000010
        /*0328*/ 	.short	0x010a
        /*032a*/ 	.byte	0x39
	.zero		1


	//   ....[34]....
        /*032c*/ 	.word	0x00001ae0
        /*0330*/ 	.word	0x000000ff
        /*0334*/ 	.word	0x00000010
        /*0338*/ 	.short	0x010a
        /*033a*/ 	.byte	0x04
	.zero		1


	//   ....[35]....
        /*033c*/ 	.word	0x00001ec0
        /*0340*/ 	.word	0x000000ff
        /*0344*/ 	.word	0x00000068
        /*0348*/ 	.short	0x0101
        /*034a*/ 	.byte	0x15
	.zero		1


	//   ....[36]....
        /*034c*/ 	.word	0x00001ee0
        /*0350*/ 	.word	0x000000ff
        /*0354*/ 	.word	0x00000010
        /*0358*/ 	.short	0x010a
        /*035a*/ 	.byte	0x04
	.zero		1


	//   ....[37]....
        /*035c*/ 	.word	0x00001f60
        /*0360*/ 	.word	0x000000ff
        /*0364*/ 	.word	0x00000010
        /*0368*/ 	.short	0x010a
        /*036a*/ 	.byte	0x39
	.zero		1


	//   ....[38]....
        /*036c*/ 	.word	0x000020a0
        /*0370*/ 	.word	0x000000ff
        /*0374*/ 	.word	0x00000010
        /*0378*/ 	.short	0x010a
        /*037a*/ 	.byte	0x04
	.zero		1


	//   ....[39]....
        /*037c*/ 	.word	0x00002490
        /*0380*/ 	.word	0x00000003
        /*0384*/ 	.word	0x00000070
        /*0388*/ 	.short	0x010a
        /*038a*/ 	.byte	0xff
	.zero		1


	//   ....[40]....
        /*038c*/ 	.word	0x000025e0
        /*0390*/ 	.word	0x00000000
        /*0394*/ 	.word	0x00000000
        /*0398*/ 	.short	0x0101
        /*039a*/ 	.byte	0xff
	.zero		1


	//   ....[41]....
        /*039c*/ 	.word	0x00002ba0
        /*03a0*/ 	.word	0x000000ff
        /*03a4*/ 	.word	0x00000000
        /*03a8*/ 	.short	0x010a
        /*03aa*/ 	.byte	0x04
	.zero		1


	//   ....[42]....
        /*03ac*/ 	.word	0x00002c40
        /*03b0*/ 	.word	0x00000000
        /*03b4*/ 	.word	0x00000000
        /*03b8*/ 	.short	0x010a
        /*03ba*/ 	.byte	0xff
	.zero		1


	//   ....[43]....
        /*03bc*/ 	.word	0x00002d60
        /*03c0*/ 	.word	0x00000002
        /*03c4*/ 	.word	0x000000d0
        /*03c8*/ 	.short	0x010a
        /*03ca*/ 	.byte	0xff
	.zero		1


	//   ....[44]....
        /*03cc*/ 	.word	0x00002dd0
        /*03d0*/ 	.word	0x00000002
        /*03d4*/ 	.word	0x00000000
        /*03d8*/ 	.short	0x0101
        /*03da*/ 	.byte	0xff
	.zero		1


	//   ....[45]....
        /*03dc*/ 	.word	0x00002df0
        /*03e0*/ 	.word	0x000000ff
        /*03e4*/ 	.word	0x00000080
        /*03e8*/ 	.short	0x010a
        /*03ea*/ 	.byte	0x04
	.zero		1


	//   ....[46]....
        /*03ec*/ 	.word	0x00002f10
        /*03f0*/ 	.word	0x00000002
        /*03f4*/ 	.word	0x00000070
        /*03f8*/ 	.short	0x010a
        /*03fa*/ 	.byte	0xff
	.zero		1


	//   ....[47]....
        /*03fc*/ 	.word	0x00003010
        /*0400*/ 	.word	0x00000002
        /*0404*/ 	.word	0x00000000
        /*0408*/ 	.short	0x0101
        /*040a*/ 	.byte	0xff
	.zero		1


	//   ....[48]....
        /*040c*/ 	.word	0x000030a0
        /*0410*/ 	.word	0x000000ff
        /*0414*/ 	.word	0x00000080
        /*0418*/ 	.short	0x0106
        /*041a*/ 	.byte	0x04
	.zero		1


	//   ....[49]....
        /*041c*/ 	.word	0x000030c0
        /*0420*/ 	.word	0x000000ff
        /*0424*/ 	.word	0x00000080
        /*0428*/ 	.short	0x010a
        /*042a*/ 	.byte	0x04
	.zero		1


	//   ....[50]....
        /*042c*/ 	.word	0x00003150
        /*0430*/ 	.word	0x000000ff
        /*0434*/ 	.word	0x00000080
        /*0438*/ 	.short	0x0106
        /*043a*/ 	.byte	0x07
	.zero		1


	//   ....[51]....
        /*043c*/ 	.word	0x00003190
        /*0440*/ 	.word	0x00000000
        /*0444*/ 	.word	0x00000080
        /*0448*/ 	.short	0x010a
        /*044a*/ 	.byte	0xff
	.zero		1


	//   ....[52]....
        /*044c*/ 	.word	0x000036b0
        /*0450*/ 	.word	0x00000000
        /*0454*/ 	.word	0x00000070
        /*0458*/ 	.short	0x010a
        /*045a*/ 	.byte	0xff
	.zero		1


	//   ....[53]....
        /*045c*/ 	.word	0x000037d0
        /*0460*/ 	.word	0x00000003
        /*0464*/ 	.word	0x00000000
        /*0468*/ 	.short	0x0101
        /*046a*/ 	.byte	0xff
	.zero		1


	//   ....[54]....
        /*046c*/ 	.word	0x000037e0
        /*0470*/ 	.word	0x000000ff
        /*0474*/ 	.word	0x00000000
        /*0478*/ 	.short	0x010a
        /*047a*/ 	.byte	0x04
	.zero		1


	//   ....[55]....
        /*047c*/ 	.word	0x00003830
        /*0480*/ 	.word	0x000000ff
        /*0484*/ 	.word	0x000000b0
        /*0488*/ 	.short	0x010a
        /*048a*/ 	.byte	0x05
	.zero		1


	//   ....[56]....
        /*048c*/ 	.word	0x00003940
        /*0490*/ 	.word	0x000000ff
        /*0494*/ 	.word	0x00000000
        /*0498*/ 	.short	0x010a
        /*049a*/ 	.byte	0x05
	.zero		1


	//   ....[57]....
        /*049c*/ 	.word	0x00003a90
        /*04a0*/ 	.word	0x000000ff
        /*04a4*/ 	.word	0x00000000
        /*04a8*/ 	.short	0x010a
        /*04aa*/ 	.byte	0x07
	.zero		1


	//   ....[58]....
        /*04ac*/ 	.word	0x000041d0
        /*04b0*/ 	.word	0x000000ff
        /*04b4*/ 	.word	0x00000000
        /*04b8*/ 	.short	0x010a
        /*04ba*/ 	.byte	0x04
	.zero		1


	//   ....[59]....
        /*04bc*/ 	.word	0x00004260
        /*04c0*/ 	.word	0x000000ff
        /*04c4*/ 	.word	0x00000000
        /*04c8*/ 	.short	0x010a
        /*04ca*/ 	.byte	0x05
	.zero		1


	//   ....[60]....
        /*04cc*/ 	.word	0x000042f0
        /*04d0*/ 	.word	0x000000ff
        /*04d4*/ 	.word	0x00000000
        /*04d8*/ 	.short	0x010a
        /*04da*/ 	.byte	0x05
	.zero		1


	//   ....[61]....
        /*04dc*/ 	.word	0x00004380
        /*04e0*/ 	.word	0x000000ff
        /*04e4*/ 	.word	0x00000000
        /*04e8*/ 	.short	0x010a
        /*04ea*/ 	.byte	0x04
	.zero		1


	//   ....[62]....
        /*04ec*/ 	.word	0x000048b0
        /*04f0*/ 	.word	0x00000008
        /*04f4*/ 	.word	0x00000070
        /*04f8*/ 	.short	0x010a
        /*04fa*/ 	.byte	0xff
	.zero		1


	//   ....[63]....
        /*04fc*/ 	.word	0x00004a20
        /*0500*/ 	.word	0x00000000
        /*0504*/ 	.word	0x00000000
        /*0508*/ 	.short	0x0101
        /*050a*/ 	.byte	0xff
	.zero		1


	//   ....[64]....
        /*050c*/ 	.word	0x00004f00
        /*0510*/ 	.word	0x000000ff
        /*0514*/ 	.word	0x00000068
        /*0518*/ 	.short	0x010a
        /*051a*/ 	.byte	0x15
	.zero		1


	//   ....[65]....
        /*051c*/ 	.word	0x00005090
        /*0520*/ 	.word	0x000000ff
        /*0524*/ 	.word	0x00000040
        /*0528*/ 	.short	0x010a
        /*052a*/ 	.byte	0x15
	.zero		1


	//   ....[66]....
        /*052c*/ 	.word	0x000051f0
        /*0530*/ 	.word	0x000000ff
        /*0534*/ 	.word	0x00000020
        /*0538*/ 	.short	0x010b
        /*053a*/ 	.byte	0x15
	.zero		1


	//   ....[67]....
        /*053c*/ 	.word	0x00005210
        /*0540*/ 	.word	0x000000ff
        /*0544*/ 	.word	0x00000000
        /*0548*/ 	.short	0x0101
        /*054a*/ 	.byte	0x04
	.zero		1


	//   ....[68]....
        /*054c*/ 	.word	0x00005220
        /*0550*/ 	.word	0x000000ff
        /*0554*/ 	.word	0x00000048
        /*0558*/ 	.short	0x010a
        /*055a*/ 	.byte	0x15
	.zero		1


	//   ....[69]....
        /*055c*/ 	.word	0x00005370
        /*0560*/ 	.word	0x000000ff
        /*0564*/ 	.word	0x00000028
        /*0568*/ 	.short	0x010b
        /*056a*/ 	.byte	0x15
	.zero		1


	//   ....[70]....
        /*056c*/ 	.word	0x00005390
        /*0570*/ 	.word	0x000000ff
        /*0574*/ 	.word	0x00000000
        /*0578*/ 	.short	0x0101
        /*057a*/ 	.byte	0x04
	.zero		1


	//   ....[71]....
        /*057c*/ 	.word	0x000053a0
        /*0580*/ 	.word	0x000000ff
        /*0584*/ 	.word	0x00000050
        /*0588*/ 	.short	0x010a
        /*058a*/ 	.byte	0x15
	.zero		1


	//   ....[72]....
        /*058c*/ 	.word	0x00005500
        /*0590*/ 	.word	0x000000ff
        /*0594*/ 	.word	0x00000030
        /*0598*/ 	.short	0x010b
        /*059a*/ 	.byte	0x15
	.zero		1


	//   ....[73]....
        /*059c*/ 	.word	0x00005520
        /*05a0*/ 	.word	0x000000ff
        /*05a4*/ 	.word	0x00000000
        /*05a8*/ 	.short	0x0101
        /*05aa*/ 	.byte	0x04
	.zero		1


	//   ....[74]....
        /*05ac*/ 	.word	0x00005530
        /*05b0*/ 	.word	0x000000ff
        /*05b4*/ 	.word	0x00000058
        /*05b8*/ 	.short	0x010a
        /*05ba*/ 	.byte	0x15
	.zero		1


	//   ....[75]....
        /*05bc*/ 	.word	0x00005730
        /*05c0*/ 	.word	0x000000ff
        /*05c4*/ 	.word	0x00000038
        /*05c8*/ 	.short	0x010b
        /*05ca*/ 	.byte	0x15
	.zero		1


	//   ....[76]....
        /*05cc*/ 	.word	0x00005740
        /*05d0*/ 	.word	0x000000ff
        /*05d4*/ 	.word	0x00000000
        /*05d8*/ 	.short	0x0101
        /*05da*/ 	.byte	0x2d
	.zero		1


	//   ....[77]....
        /*05dc*/ 	.word	0x00005770
        /*05e0*/ 	.word	0x000000ff
        /*05e4*/ 	.word	0x00000040
        /*05e8*/ 	.short	0x010a
        /*05ea*/ 	.byte	0x15
	.zero		1


	//   ....[78]....
        /*05ec*/ 	.word	0x00005790
        /*05f0*/ 	.word	0x000000ff
        /*05f4*/ 	.word	0x00000048
        /*05f8*/ 	.short	0x010a
        /*05fa*/ 	.byte	0x15
	.zero		1


	//   ....[79]....
        /*05fc*/ 	.word	0x000057b0
        /*0600*/ 	.word	0x000000ff
        /*0604*/ 	.word	0x00000050
        /*0608*/ 	.short	0x010a
        /*060a*/ 	.byte	0x15
	.zero		1


	//   ....[80]....
        /*060c*/ 	.word	0x000057f0
        /*0610*/ 	.word	0x00000000
        /*0614*/ 	.word	0x00000058
        /*0618*/ 	.short	0x010a
        /*061a*/ 	.byte	0xff
	.zero		1


	//   ....[81]....
        /*061c*/ 	.word	0x00005b50
        /*0620*/ 	.word	0x00000003
        /*0624*/ 	.word	0x00000070
        /*0628*/ 	.short	0x010a
        /*062a*/ 	.byte	0xff
	.zero		1


	//   ....[82]....
        /*062c*/ 	.word	0x00005cd0
        /*0630*/ 	.word	0x00000000
        /*0634*/ 	.word	0x00000000
        /*0638*/ 	.short	0x0101
        /*063a*/ 	.byte	0xff
	.zero		1


	//   ....[83]....
        /*063c*/ 	.word	0x00006860
        /*0640*/ 	.word	0x000000ff
        /*0644*/ 	.word	0x00000020
        /*0648*/ 	.short	0x010a
        /*064a*/ 	.byte	0x2b
	.zero		1


	//   ....[84]....
        /*064c*/ 	.word	0x000068a0
        /*0650*/ 	.word	0x00000048
        /*0654*/ 	.word	0x00000090
        /*0658*/ 	.short	0x010a
        /*065a*/ 	.byte	0xff
	.zero		1


	//   ....[85]....
        /*065c*/ 	.word	0x00006a20
        /*0660*/ 	.word	0x000000ff
        /*0664*/ 	.word	0x00000020
        /*0668*/ 	.short	0x010a
        /*066a*/ 	.byte	0x2b
	.zero		1


	//   ....[86]....
        /*066c*/ 	.word	0x00006b20
        /*0670*/ 	.word	0x00000048
        /*0674*/ 	.word	0x00000090
        /*0678*/ 	.short	0x010a
        /*067a*/ 	.byte	0xff
	.zero		1


	//   ....[87]....
        /*067c*/ 	.word	0x00007120
        /*0680*/ 	.word	0x00000000
        /*0684*/ 	.word	0x00000000
        /*0688*/ 	.short	0x0101
        /*068a*/ 	.byte	0xff
	.zero		1


	//   ....[88]....
        /*068c*/ 	.word	0x00007130
        /*0690*/ 	.word	0x00000002
        /*0694*/ 	.word	0x00000020
        /*0698*/ 	.short	0x010a
        /*069a*/ 	.byte	0xff
	.zero		1


	//   ....[89]....
        /*069c*/ 	.word	0x00007200
        /*06a0*/ 	.word	0x00000002
        /*06a4*/ 	.word	0x00000020
        /*06a8*/ 	.short	0x010a
        /*06aa*/ 	.byte	0xff
	.zero		1


	//   ....[90]....
        /*06ac*/ 	.word	0x00007890
        /*06b0*/ 	.word	0x00000010
        /*06b4*/ 	.word	0x00000000
        /*06b8*/ 	.short	0x0101
        /*06ba*/ 	.byte	0xff
	.zero		1


	//   ....[91]....
        /*06bc*/ 	.word	0x000078b0
        /*06c0*/ 	.word	0x00000000
        /*06c4*/ 	.word	0x00000020
        /*06c8*/ 	.short	0x010a
        /*06ca*/ 	.byte	0xff
	.zero		1


	//   ....[92]....
        /*06cc*/ 	.word	0x00007970
        /*06d0*/ 	.word	0x00000000
        /*06d4*/ 	.word	0x00000020
        /*06d8*/ 	.short	0x010a
        /*06da*/ 	.byte	0xff
	.zero		1


	//   ....[93]....
        /*06dc*/ 	.word	0x00008000
        /*06e0*/ 	.word	0x00000010
        /*06e4*/ 	.word	0x00000000
        /*06e8*/ 	.short	0x0101
        /*06ea*/ 	.byte	0xff
	.zero		1


	//   ....[94]....
        /*06ec*/ 	.word	0x00008020
        /*06f0*/ 	.word	0x00000002
        /*06f4*/ 	.word	0x00000020
        /*06f8*/ 	.short	0x010a
        /*06fa*/ 	.byte	0xff
	.zero		1


	//   ....[95]....
        /*06fc*/ 	.word	0x000080e0
        /*0700*/ 	.word	0x00000002
        /*0704*/ 	.word	0x00000020
        /*0708*/ 	.short	0x010a
        /*070a*/ 	.byte	0xff
	.zero		1


	//   ....[96]....
        /*070c*/ 	.word	0x000083d0
        /*0710*/ 	.word	0x000000ff
        /*0714*/ 	.word	0x00000000
        /*0718*/ 	.short	0x0101
        /*071a*/ 	.byte	0x04
	.zero		1


	//   ....[97]....
        /*071c*/ 	.word	0x000087f0
        /*0720*/ 	.word	0x00000000
        /*0724*/ 	.word	0x00000000
        /*0728*/ 	.short	0x0101
        /*072a*/ 	.byte	0xff
	.zero		1


	//   ....[98]....
        /*072c*/ 	.word	0x00008a80
        /*0730*/ 	.word	0x000000ff
        /*0734*/ 	.word	0x00000000
        /*0738*/ 	.short	0x0101
        /*073a*/ 	.byte	0x04
	.zero		1


	//   ....[99]....
        /*073c*/ 	.word	0x00008aa0
        /*0740*/ 	.word	0x00000000
        /*0744*/ 	.word	0x000000e0
        /*0748*/ 	.short	0x010a
        /*074a*/ 	.byte	0xff
	.zero		1


	//   ....[100]....
        /*074c*/ 	.word	0x00008b00
        /*0750*/ 	.word	0x00000000
        /*0754*/ 	.word	0x00000010
        /*0758*/ 	.short	0x010a
        /*075a*/ 	.byte	0xff
	.zero		1


	//   ....[101]....
        /*075c*/ 	.word	0x00008b60
        /*0760*/ 	.word	0x00000000
        /*0764*/ 	.word	0x00000010
        /*0768*/ 	.short	0x010a
        /*076a*/ 	.byte	0xff
	.zero		1


	//   ....[102]....
        /*076c*/ 	.word	0x00008bb0
        /*0770*/ 	.word	0x00000003
        /*0774*/ 	.word	0x00000070
        /*0778*/ 	.short	0x010a
        /*077a*/ 	.byte	0xff
	.zero		1


	//   ....[103]....
        /*077c*/ 	.word	0x00008c10
        /*0780*/ 	.word	0x00000000
        /*0784*/ 	.word	0x00000000
        /*0788*/ 	.short	0x010a
        /*078a*/ 	.byte	0xff
	.zero		1


	//   ....[104]....
        /*078c*/ 	.word	0x00008c60
        /*0790*/ 	.word	0x00000002
        /*0794*/ 	.word	0x000000d0
        /*0798*/ 	.short	0x010a
        /*079a*/ 	.byte	0xff
	.zero		1


	//   ....[105]....
        /*079c*/ 	.word	0x00008cc0
        /*07a0*/ 	.word	0x00000002
        /*07a4*/ 	.word	0x00000080
        /*07a8*/ 	.short	0x010a
        /*07aa*/ 	.byte	0xff
	.zero		1


	//   ....[106]....
        /*07ac*/ 	.word	0x00008d10
        /*07b0*/ 	.word	0x00000002
        /*07b4*/ 	.word	0x00000070
        /*07b8*/ 	.short	0x010a
        /*07ba*/ 	.byte	0xff
	.zero		1


	//   ....[107]....
        /*07bc*/ 	.word	0x00008d70
        /*07c0*/ 	.word	0x00000000
        /*07c4*/ 	.word	0x00000080
        /*07c8*/ 	.short	0x010a
        /*07ca*/ 	.byte	0xff
	.zero		1


	//   ....[108]....
        /*07cc*/ 	.word	0x00008dc0
        /*07d0*/ 	.word	0x00000000
        /*07d4*/ 	.word	0x00000070
        /*07d8*/ 	.short	0x010a
        /*07da*/ 	.byte	0xff
	.zero		1


	//   ....[109]....
        /*07dc*/ 	.word	0x00008e30
        /*07e0*/ 	.word	0x00000002
        /*07e4*/ 	.word	0x000000b0
        /*07e8*/ 	.short	0x010a
        /*07ea*/ 	.byte	0xff
	.zero		1


	//   ....[110]....
        /*07ec*/ 	.word	0x00008e90
        /*07f0*/ 	.word	0x00000000
        /*07f4*/ 	.word	0x00000000
        /*07f8*/ 	.short	0x010a
        /*07fa*/ 	.byte	0xff
	.zero		1


	//   ....[111]....
        /*07fc*/ 	.word	0x00008ef0
        /*0800*/ 	.word	0x00000000
        /*0804*/ 	.word	0x00000000
        /*0808*/ 	.short	0x010a
        /*080a*/ 	.byte	0xff
	.zero		1


	//   ....[112]....
        /*080c*/ 	.word	0x00008f50
        /*0810*/ 	.word	0x00000000
        /*0814*/ 	.word	0x00000000
        /*0818*/ 	.short	0x010a
        /*081a*/ 	.byte	0xff
	.zero		1


	//   ....[113]....
        /*081c*/ 	.word	0x00008fb0
        /*0820*/ 	.word	0x00000000
        /*0824*/ 	.word	0x00000000
        /*0828*/ 	.short	0x010a
        /*082a*/ 	.byte	0xff
	.zero		1


	//   ....[114]....
        /*082c*/ 	.word	0x00009010
        /*0830*/ 	.word	0x00000000
        /*0834*/ 	.word	0x00000000
        /*0838*/ 	.short	0x010a
        /*083a*/ 	.byte	0xff
	.zero		1


	//   ....[115]....
        /*083c*/ 	.word	0x00009060
        /*0840*/ 	.word	0x00000008
        /*0844*/ 	.word	0x00000070
        /*0848*/ 	.short	0x010a
        /*084a*/ 	.byte	0xff
	.zero		1


	//   ....[116]....
        /*084c*/ 	.word	0x000090c0
        /*0850*/ 	.word	0x00000000
        /*0854*/ 	.word	0x00000068
        /*0858*/ 	.short	0x010a
        /*085a*/ 	.byte	0xff
	.zero		1


	//   ....[117]....
        /*085c*/ 	.word	0x00009120
        /*0860*/ 	.word	0x00000000
        /*0864*/ 	.word	0x00000040
        /*0868*/ 	.short	0x010a
        /*086a*/ 	.byte	0xff
	.zero		1


	//   ....[118]....
        /*086c*/ 	.word	0x00009180
        /*0870*/ 	.word	0x00000000
        /*0874*/ 	.word	0x00000048
        /*0878*/ 	.short	0x010a
        /*087a*/ 	.byte	0xff
	.zero		1


	//   ....[119]....
        /*087c*/ 	.word	0x000091e0
        /*0880*/ 	.word	0x00000000
        /*0884*/ 	.word	0x00000050
        /*0888*/ 	.short	0x010a
        /*088a*/ 	.byte	0xff
	.zero		1


	//   ....[120]....
        /*088c*/ 	.word	0x00009240
        /*0890*/ 	.word	0x00000000
        /*0894*/ 	.word	0x00000058
        /*0898*/ 	.short	0x010a
        /*089a*/ 	.byte	0xff
	.zero		1


	//   ....[121]....
        /*089c*/ 	.word	0x000092a0
        /*08a0*/ 	.word	0x00000000
        /*08a4*/ 	.word	0x00000040
        /*08a8*/ 	.short	0x010a
        /*08aa*/ 	.byte	0xff
	.zero		1


	//   ....[122]....
        /*08ac*/ 	.word	0x00009300
        /*08b0*/ 	.word	0x00000000
        /*08b4*/ 	.word	0x00000048
        /*08b8*/ 	.short	0x010a
        /*08ba*/ 	.byte	0xff
	.zero		1


	//   ....[123]....
        /*08bc*/ 	.word	0x00009360
        /*08c0*/ 	.word	0x00000000
        /*08c4*/ 	.word	0x00000050
        /*08c8*/ 	.short	0x010a
        /*08ca*/ 	.byte	0xff
	.zero		1


	//   ....[124]....
        /*08cc*/ 	.word	0x000093b0
        /*08d0*/ 	.word	0x00000003
        /*08d4*/ 	.word	0x00000070
        /*08d8*/ 	.short	0x010a
        /*08da*/ 	.byte	0xff
	.zero		1


	//   ....[125]....
        /*08dc*/ 	.word	0x00009410
        /*08e0*/ 	.word	0x00000000
        /*08e4*/ 	.word	0x00000020
        /*08e8*/ 	.short	0x010a
        /*08ea*/ 	.byte	0xff
	.zero		1


	//   ....[126]....
        /*08ec*/ 	.word	0x00009460
        /*08f0*/ 	.word	0x00000048
        /*08f4*/ 	.word	0x00000090
        /*08f8*/ 	.short	0x010a
        /*08fa*/ 	.byte	0xff
	.zero		1


	//   ....[127]....
        /*08fc*/ 	.word	0x000094b0
        /*0900*/ 	.word	0x00000002
        /*0904*/ 	.word	0x00000020
        /*0908*/ 	.short	0x010a
        /*090a*/ 	.byte	0xff
	.zero		1


	//   ....[128]....
        /*090c*/ 	.word	0x00009500
        /*0910*/ 	.word	0x00000000
        /*0914*/ 	.word	0x00000020
        /*0918*/ 	.short	0x010a
        /*091a*/ 	.byte	0xff
	.zero		1


	//   ....[129]....
        /*091c*/ 	.word	0x00009550
        /*0920*/ 	.word	0x00000002
        /*0924*/ 	.word	0x00000020
        /*0928*/ 	.short	0x010a
        /*092a*/ 	.byte	0xff
	.zero		1


	//----- nvinfo : EIATTR_NUM_MBARRIERS
	.align		4
.L_47:
        /*092c*/ 	.byte	0x03, 0x38
        /*092e*/ 	.short	0x001e


	//----- nvinfo : EIATTR_EXIT_INSTR_OFFSETS
	.align		4
        /*0930*/ 	.byte	0x04, 0x1c
        /*0932*/ 	.short	(.L_49 - .L_48)


	//   ....[0]....
.L_48:
        /*0934*/ 	.word	0x00002c70


	//   ....[1]....
        /*0938*/ 	.word	0x00003160


	//   ....[2]....
        /*093c*/ 	.word	0x000031c0


	//   ....[3]....
        /*0940*/ 	.word	0x000045f0


	//   ....[4]....
        /*0944*/ 	.word	0x00005820


	//   ....[5]....
        /*0948*/ 	.word	0x00005860


	//   ....[6]....
        /*094c*/ 	.word	0x00008970


	//   ....[7]....
        /*0950*/ 	.word	0x000089f0


	//   ....[8]....
        /*0954*/ 	.word	0x00008a20


	//   ....[9]....
        /*0958*/ 	.word	0x00008a90


	//----- nvinfo : EIATTR_MAX_THREADS
	.align		4
.L_49:
        /*095c*/ 	.byte	0x04, 0x05
        /*095e*/ 	.short	(.L_51 - .L_50)
.L_50:
        /*0960*/ 	.word	0x00000100
        /*0964*/ 	.word	0x00000001
        /*0968*/ 	.word	0x00000001


	//----- nvinfo : EIATTR_CRS_STACK_SIZE
	.align		4
.L_51:
        /*096c*/ 	.byte	0x04, 0x1e
        /*096e*/ 	.short	(.L_53 - .L_52)
.L_52:
        /*0970*/ 	.word	0x00000000


	//----- nvinfo : EIATTR_CBANK_PARAM_SIZE
	.align		4
.L_53:
        /*0974*/ 	.byte	0x03, 0x19
        /*0976*/ 	.short	0x0800


	//----- nvinfo : EIATTR_PARAM_CBANK
	.align		4
        /*0978*/ 	.byte	0x04, 0x0a
        /*097a*/ 	.short	(.L_55 - .L_54)
	.align		4
.L_54:
        /*097c*/ 	.word	index@(.nv.constant0._ZN7cutlass13device_kernelINS_4gemm6kernel13GemmUniversalIN4cute5tupleIJiiiiEEENS1_10collective13CollectiveMmaINS1_35MainloopSm100TmaUmmaWarpSpecializedILi2ELi2ELi4ENS5_IJNS4_1CILi2EEENSA_ILi1EEESC_EEEEENS5_IJNSA_ILi64EEENSA_ILi128EEESG_EEEfNS5_IJlSC_lEEEfSI_NS4_8TiledMMAINS4_8MMA_AtomIJNS4_17SM100_MMA_TF32_SSINS_10tfloat32_tESM_fLi64ELi128ELNS4_4UMMA5MajorE0ELSO_0ELNSN_7ScaleInE0ELSP_0EEEEEENS4_6LayoutINS5_IJSC_SC_SC_EEENS5_IJNSA_ILi0EEESU_SU_EEEEENS5_IJNS4_10UnderscoreESX_SX_EEEEENS4_13SM90_TMA_LOADENS4_14ComposedLayoutINS4_7SwizzleILi3ELi4ELi3EEENS4_18smem_ptr_flag_bitsILi32EEENSS_INS5_IJNSA_ILi8EEENSA_ILi32EEEEEENS5_IJS17_SC_EEEEEEEvNS4_8identityENS4_23SM90_TMA_LOAD_MULTICASTES1B_vS1C_EENS_8epilogue10collective18CollectiveEpilogueINS1F_23Sm100TmaWarpSpecializedILi4ELi2ELi16ELb1ELb0EEEJSH_NS5_IJNSS_ISF_SC_EENSS_IS17_SC_EEEEEfSI_fSI_NS1F_6fusion15FusionCallbacksIS1J_NS1N_17LinearCombinationIffffLNS_15FloatRoundStyleE2EEESH_S1M_JEEENS4_5SM1004TMEM4LOAD26SM100_TMEM_LOAD_16dp128b8xES10_S1B_NS4_17SM75_U32x4_LDSM_NENS4_14SM90_TMA_STOREES1B_NS4_17SM90_U32x4_STSM_NENS4_39AutoVectorizingCopyWithAssumedAlignmentILi128EEEEEEvvEEEEvNT_6ParamsE)
        /*0980*/ 	.short	0x0380
        /*0982*/ 	.short	0x0800


	//----- nvinfo : EIATTR_SW_WAR
	.align		4
.L_55:
        /*0984*/ 	.byte	0x04, 0x36
        /*0986*/ 	.short	(.L_57 - .L_56)
.L_56:
        /*0988*/ 	.word	0x00000008
.L_57:


//--------------------- .nv.callgraph             --------------------------
	.section	.nv.callgraph,"",@"SHT_CUDA_CALLGRAPH"
	.align	4
	.sectionentsize	8
	.align		4
        /*0000*/ 	.word	0x00000000
	.align		4
        /*0004*/ 	.word	0xffffffff
	.align		4
        /*0008*/ 	.word	index@(_ZN7cutlass13device_kernelINS_4gemm6kernel13GemmUniversalIN4cute5tupleIJiiiiEEENS1_10collective13CollectiveMmaINS1_35MainloopSm100TmaUmmaWarpSpecializedILi2ELi2ELi4ENS5_IJNS4_1CILi2EEENSA_ILi1EEESC_EEEEENS5_IJNSA_ILi64EEENSA_ILi128EEESG_EEEfNS5_IJlSC_lEEEfSI_NS4_8TiledMMAINS4_8MMA_AtomIJNS4_17SM100_MMA_TF32_SSINS_10tfloat32_tESM_fLi64ELi128ELNS4_4UMMA5MajorE0ELSO_0ELNSN_7ScaleInE0ELSP_0EEEEEENS4_6LayoutINS5_IJSC_SC_SC_EEENS5_IJNSA_ILi0EEESU_SU_EEEEENS5_IJNS4_10UnderscoreESX_SX_EEEEENS4_13SM90_TMA_LOADENS4_14ComposedLayoutINS4_7SwizzleILi3ELi4ELi3EEENS4_18smem_ptr_flag_bitsILi32EEENSS_INS5_IJNSA_ILi8EEENSA_ILi32EEEEEENS5_IJS17_SC_EEEEEEEvNS4_8identityENS4_23SM90_TMA_LOAD_MULTICASTES1B_vS1C_EENS_8epilogue10collective18CollectiveEpilogueINS1F_23Sm100TmaWarpSpecializedILi4ELi2ELi16ELb1ELb0EEEJSH_NS5_IJNSS_ISF_SC_EENSS_IS17_SC_EEEEEfSI_fSI_NS1F_6fusion15FusionCallbacksIS1J_NS1N_17LinearCombinationIffffLNS_15FloatRoundStyleE2EEESH_S1M_JEEENS4_5SM1004TMEM4LOAD26SM100_TMEM_LOAD_16dp128b8xES10_S1B_NS4_17SM75_U32x4_LDSM_NENS4_14SM90_TMA_STOREES1B_NS4_17SM90_U32x4_STSM_NENS4_39AutoVectorizingCopyWithAssumedAlignmentILi128EEEEEEvvEEEEvNT_6ParamsE)
	.align		4
        /*000c*/ 	.word	index@(__assertfail)
	.align		4
        /*0010*/ 	.word	0x00000000
	.align		4
        /*0014*/ 	.word	0xfffffffe
	.align		4
        /*0018*/ 	.word	0x00000000
	.align		4
        /*001c*/ 	.word	0xfffffffd
	.align		4
        /*0020*/ 	.word	0x00000000
	.align		4
        /*0024*/ 	.word	0xfffffffc


//--------------------- .nv.constant4             --------------------------
	.section	.nv.constant4,"a",@progbits
	.align	8
	.align		8
.nv.constant4:
        /*0000*/ 	.dword	__assertfail
	.align		8
        /*0008*/ 	.dword	__unnamed_1
	.align		8
        /*0010*/ 	.dword	__unnamed_2
	.align		8
        /*0018*/ 	.dword	_ZN40_INTERNAL_fc67e3c6_4_k_cu_d9f5dba2_310914cuda3std3__45__cpo5beginE
	.align		8
        /*0020*/ 	.dword	_ZN40_INTERNAL_fc67e3c6_4_k_cu_d9f5dba2_310914cuda3std3__45__cpo3endE
	.align		8
        /*0028*/ 	.dword	_ZN40_INTERNAL_fc67e3c6_4_k_cu_d9f5dba2_310914cuda3std3__45__cpo6cbeginE
	.align		8
        /*0030*/ 	.dword	_ZN40_INTERNAL_fc67e3c6_4_k_cu_d9f5dba2_310914cuda3std3__45__cpo4cendE
	.align		8
        /*0038*/ 	.dword	_ZN40_INTERNAL_fc67e3c6_4_k_cu_d9f5dba2_310914cuda3std3__442_GLOBAL__N__fc67e3c6_4_k_cu_d9f5dba2_310916ignoreE
	.align		8
        /*0040*/ 	.dword	_ZN40_INTERNAL_fc67e3c6_4_k_cu_d9f5dba2_310914cuda3std3__419piecewise_constructE
	.align		8
        /*0048*/ 	.dword	_ZN40_INTERNAL_fc67e3c6_4_k_cu_d9f5dba2_310914cuda3std3__48in_placeE
	.align		8
        /*0050*/ 	.dword	_ZN40_INTERNAL_fc67e3c6_4_k_cu_d9f5dba2_310914cuda3std6ranges3__45__cpo4swapE
	.align		8
        /*0058*/ 	.dword	_ZN40_INTERNAL_fc67e3c6_4_k_cu_d9f5dba2_310914cuda3std6ranges3__45__cpo9iter_moveE
	.align		8
        /*0060*/ 	.dword	_ZN40_INTERNAL_fc67e3c6_4_k_cu_d9f5dba2_310914cute7productE
	.align		8
        /*0068*/ 	.dword	_ZN40_INTERNAL_fc67e3c6_4_k_cu_d9f5dba2_310914cute1_E
	.align		8
        /*0070*/ 	.dword	$str$25
	.align		8
        /*0078*/ 	.dword	$str$26
	.align		8
        /*0080*/ 	.dword	$str$27
	.align		8
        /*0088*/ 	.dword	$str$28


//--------------------- .text._ZN7cutlass13device_kernelINS_4gemm6kernel13GemmUniversalIN4cute5tupleIJiiiiEEENS1_10collective13CollectiveMmaINS1_35MainloopSm100TmaUmmaWarpSpecializedILi2ELi2ELi4ENS5_IJNS4_1CILi2EEENSA_ILi1EEESC_EEEEENS5_IJNSA_ILi64EEENSA_ILi128EEESG_EEEfNS5_IJlSC_lEEEfSI_NS4_8TiledMMAINS4_8MMA_AtomIJNS4_17SM100_MMA_TF32_SSINS_10tfloat32_tESM_fLi64ELi128ELNS4_4UMMA5MajorE0ELSO_0ELNSN_7ScaleInE0ELSP_0EEEEEENS4_6LayoutINS5_IJSC_SC_SC_EEENS5_IJNSA_ILi0EEESU_SU_EEEEENS5_IJNS4_10UnderscoreESX_SX_EEEEENS4_13SM90_TMA_LOADENS4_14ComposedLayoutINS4_7SwizzleILi3ELi4ELi3EEENS4_18smem_ptr_flag_bitsILi32EEENSS_INS5_IJNSA_ILi8EEENSA_ILi32EEEEEENS5_IJS17_SC_EEEEEEEvNS4_8identityENS4_23SM90_TMA_LOAD_MULTICASTES1B_vS1C_EENS_8epilogue10collective18CollectiveEpilogueINS1F_23Sm100TmaWarpSpecializedILi4ELi2ELi16ELb1ELb0EEEJSH_NS5_IJNSS_ISF_SC_EENSS_IS17_SC_EEEEEfSI_fSI_NS1F_6fusion15FusionCallbacksIS1J_NS1N_17LinearCombinationIffffLNS_15FloatRoundStyleE2EEESH_S1M_JEEENS4_5SM1004TMEM4LOAD26SM100_TMEM_LOAD_16dp128b8xES10_S1B_NS4_17SM75_U32x4_LDSM_NENS4_14SM90_TMA_STOREES1B_NS4_17SM90_U32x4_STSM_NENS4_39AutoVectorizingCopyWithAssumedAlignmentILi128EEEEEEvvEEEEvNT_6ParamsE --------------------------
	.section	.text._ZN7cutlass13device_kernelINS_4gemm6kernel13GemmUniversalIN4cute5tupleIJiiiiEEENS1_10collective13CollectiveMmaINS1_35MainloopSm100TmaUmmaWarpSpecializedILi2ELi2ELi4ENS5_IJNS4_1CILi2EEENSA_ILi1EEESC_EEEEENS5_IJNSA_ILi64EEENSA_ILi128EEESG_EEEfNS5_IJlSC_lEEEfSI_NS4_8TiledMMAINS4_8MMA_AtomIJNS4_17SM100_MMA_TF32_SSINS_10tfloat32_tESM_fLi64ELi128ELNS4_4UMMA5MajorE0ELSO_0ELNSN_7ScaleInE0ELSP_0EEEEEENS4_6LayoutINS5_IJSC_SC_SC_EEENS5_IJNSA_ILi0EEESU_SU_EEEEENS5_IJNS4_10UnderscoreESX_SX_EEEEENS4_13SM90_TMA_LOADENS4_14ComposedLayoutINS4_7SwizzleILi3ELi4ELi3EEENS4_18smem_ptr_flag_bitsILi32EEENSS_INS5_IJNSA_ILi8EEENSA_ILi32EEEEEENS5_IJS17_SC_EEEEEEEvNS4_8identityENS4_23SM90_TMA_LOAD_MULTICASTES1B_vS1C_EENS_8epilogue10collective18CollectiveEpilogueINS1F_23Sm100TmaWarpSpecializedILi4ELi2ELi16ELb1ELb0EEEJSH_NS5_IJNSS_ISF_SC_EENSS_IS17_SC_EEEEEfSI_fSI_NS1F_6fusion15FusionCallbacksIS1J_NS1N_17LinearCombinationIffffLNS_15FloatRoundStyleE2EEESH_S1M_JEEENS4_5SM1004TMEM4LOAD26SM100_TMEM_LOAD_16dp128b8xES10_S1B_NS4_17SM75_U32x4_LDSM_NENS4_14SM90_TMA_STOREES1B_NS4_17SM90_U32x4_STSM_NENS4_39AutoVectorizingCopyWithAssumedAlignmentILi128EEEEEEvvEEEEvNT_6ParamsE,"ax",@progbits
	.align	128
.text._ZN7cutlass13device_kernelINS_4gemm6kernel13GemmUniversalIN4cute5tupleIJiiiiEEENS1_10collective13CollectiveMmaINS1_35MainloopSm100TmaUmmaWarpSpecializedILi2ELi2ELi4ENS5_IJNS4_1CILi2EEENSA_ILi1EEESC_EEEEENS5_IJNSA_ILi64EEENSA_ILi128EEESG_EEEfNS5_IJlSC_lEEEfSI_NS4_8TiledMMAINS4_8MMA_AtomIJNS4_17SM100_MMA_TF32_SSINS_10tfloat32_tESM_fLi64ELi128ELNS4_4UMMA5MajorE0ELSO_0ELNSN_7ScaleInE0ELSP_0EEEEEENS4_6LayoutINS5_IJSC_SC_SC_EEENS5_IJNSA_ILi0EEESU_SU_EEEEENS5_IJNS4_10UnderscoreESX_SX_EEEEENS4_13SM90_TMA_LOADENS4_14ComposedLayoutINS4_7SwizzleILi3ELi4ELi3EEENS4_18smem_ptr_flag_bitsILi32EEENSS_INS5_IJNSA_ILi8EEENSA_ILi32EEEEEENS5_IJS17_SC_EEEEEEEvNS4_8identityENS4_23SM90_TMA_LOAD_MULTICASTES1B_vS1C_EENS_8epilogue10collective18CollectiveEpilogueINS1F_23Sm100TmaWarpSpecializedILi4ELi2ELi16ELb1ELb0EEEJSH_NS5_IJNSS_ISF_SC_EENSS_IS17_SC_EEEEEfSI_fSI_NS1F_6fusion15FusionCallbacksIS1J_NS1N_17LinearCombinationIffffLNS_15FloatRoundStyleE2EEESH_S1M_JEEENS4_5SM1004TMEM4LOAD26SM100_TMEM_LOAD_16dp128b8xES10_S1B_NS4_17SM75_U32x4_LDSM_NENS4_14SM90_TMA_STOREES1B_NS4_17SM90_U32x4_STSM_NENS4_39AutoVectorizingCopyWithAssumedAlignmentILi128EEEEEEvvEEEEvNT_6ParamsE:
        .type           _ZN7cutlass13device_kernelINS_4gemm6kernel13GemmUniversalIN4cute5tupleIJiiiiEEENS1_10collective13CollectiveMmaINS1_35MainloopSm100TmaUmmaWarpSpecializedILi2ELi2ELi4ENS5_IJNS4_1CILi2EEENSA_ILi1EEESC_EEEEENS5_IJNSA_ILi64EEENSA_ILi128EEESG_EEEfNS5_IJlSC_lEEEfSI_NS4_8TiledMMAINS4_8MMA_AtomIJNS4_17SM100_MMA_TF32_SSINS_10tfloat32_tESM_fLi64ELi128ELNS4_4UMMA5MajorE0ELSO_0ELNSN_7ScaleInE0ELSP_0EEEEEENS4_6LayoutINS5_IJSC_SC_SC_EEENS5_IJNSA_ILi0EEESU_SU_EEEEENS5_IJNS4_10UnderscoreESX_SX_EEEEENS4_13SM90_TMA_LOADENS4_14ComposedLayoutINS4_7SwizzleILi3ELi4ELi3EEENS4_18smem_ptr_flag_bitsILi32EEENSS_INS5_IJNSA_ILi8EEENSA_ILi32EEEEEENS5_IJS17_SC_EEEEEEEvNS4_8identityENS4_23SM90_TMA_LOAD_MULTICASTES1B_vS1C_EENS_8epilogue10collective18CollectiveEpilogueINS1F_23Sm100TmaWarpSpecializedILi4ELi2ELi16ELb1ELb0EEEJSH_NS5_IJNSS_ISF_SC_EENSS_IS17_SC_EEEEEfSI_fSI_NS1F_6fusion15FusionCallbacksIS1J_NS1N_17LinearCombinationIffffLNS_15FloatRoundStyleE2EEESH_S1M_JEEENS4_5SM1004TMEM4LOAD26SM100_TMEM_LOAD_16dp128b8xES10_S1B_NS4_17SM75_U32x4_LDSM_NENS4_14SM90_TMA_STOREES1B_NS4_17SM90_U32x4_STSM_NENS4_39AutoVectorizingCopyWithAssumedAlignmentILi128EEEEEEvvEEEEvNT_6ParamsE,@function
        .size           _ZN7cutlass13device_kernelINS_4gemm6kernel13GemmUniversalIN4cute5tupleIJiiiiEEENS1_10collective13CollectiveMmaINS1_35MainloopSm100TmaUmmaWarpSpecializedILi2ELi2ELi4ENS5_IJNS4_1CILi2EEENSA_ILi1EEESC_EEEEENS5_IJNSA_ILi64EEENSA_ILi128EEESG_EEEfNS5_IJlSC_lEEEfSI_NS4_8TiledMMAINS4_8MMA_AtomIJNS4_17SM100_MMA_TF32_SSINS_10tfloat32_tESM_fLi64ELi128ELNS4_4UMMA5MajorE0ELSO_0ELNSN_7ScaleInE0ELSP_0EEEEEENS4_6LayoutINS5_IJSC_SC_SC_EEENS5_IJNSA_ILi0EEESU_SU_EEEEENS5_IJNS4_10UnderscoreESX_SX_EEEEENS4_13SM90_TMA_LOADENS4_14ComposedLayoutINS4_7SwizzleILi3ELi4ELi3EEENS4_18smem_ptr_flag_bitsILi32EEENSS_INS5_IJNSA_ILi8EEENSA_ILi32EEEEEENS5_IJS17_SC_EEEEEEEvNS4_8identityENS4_23SM90_TMA_LOAD_MULTICASTES1B_vS1C_EENS_8epilogue10collective18CollectiveEpilogueINS1F_23Sm100TmaWarpSpecializedILi4ELi2ELi16ELb1ELb0EEEJSH_NS5_IJNSS_ISF_SC_EENSS_IS17_SC_EEEEEfSI_fSI_NS1F_6fusion15FusionCallbacksIS1J_NS1N_17LinearCombinationIffffLNS_15FloatRoundStyleE2EEESH_S1M_JEEENS4_5SM1004TMEM4LOAD26SM100_TMEM_LOAD_16dp128b8xES10_S1B_NS4_17SM75_U32x4_LDSM_NENS4_14SM90_TMA_STOREES1B_NS4_17SM90_U32x4_STSM_NENS4_39AutoVectorizingCopyWithAssumedAlignmentILi128EEEEEEvvEEEEvNT_6ParamsE,(.L_x_181 - _ZN7cutlass13device_kernelINS_4gemm6kernel13GemmUniversalIN4cute5tupleIJiiiiEEENS1_10collective13CollectiveMmaINS1_35MainloopSm100TmaUmmaWarpSpecializedILi2ELi2ELi4ENS5_IJNS4_1CILi2EEENSA_ILi1EEESC_EEEEENS5_IJNSA_ILi64EEENSA_ILi128EEESG_EEEfNS5_IJlSC_lEEEfSI_NS4_8TiledMMAINS4_8MMA_AtomIJNS4_17SM100_MMA_TF32_SSINS_10tfloat32_tESM_fLi64ELi128ELNS4_4UMMA5MajorE0ELSO_0ELNSN_7ScaleInE0ELSP_0EEEEEENS4_6LayoutINS5_IJSC_SC_SC_EEENS5_IJNSA_ILi0EEESU_SU_EEEEENS5_IJNS4_10UnderscoreESX_SX_EEEEENS4_13SM90_TMA_LOADENS4_14ComposedLayoutINS4_7SwizzleILi3ELi4ELi3EEENS4_18smem_ptr_flag_bitsILi32EEENSS_INS5_IJNSA_ILi8EEENSA_ILi32EEEEEENS5_IJS17_SC_EEEEEEEvNS4_8identityENS4_23SM90_TMA_LOAD_MULTICASTES1B_vS1C_EENS_8epilogue10collective18CollectiveEpilogueINS1F_23Sm100TmaWarpSpecializedILi4ELi2ELi16ELb1ELb0EEEJSH_NS5_IJNSS_ISF_SC_EENSS_IS17_SC_EEEEEfSI_fSI_NS1F_6fusion15FusionCallbacksIS1J_NS1N_17LinearCombinationIffffLNS_15FloatRoundStyleE2EEESH_S1M_JEEENS4_5SM1004TMEM4LOAD26SM100_TMEM_LOAD_16dp128b8xES10_S1B_NS4_17SM75_U32x4_LDSM_NENS4_14SM90_TMA_STOREES1B_NS4_17SM90_U32x4_STSM_NENS4_39AutoVectorizingCopyWithAssumedAlignmentILi128EEEEEEvvEEEEvNT_6ParamsE)
        .other          _ZN7cutlass13device_kernelINS_4gemm6kernel13GemmUniversalIN4cute5tupleIJiiiiEEENS1_10collective13CollectiveMmaINS1_35MainloopSm100TmaUmmaWarpSpecializedILi2ELi2ELi4ENS5_IJNS4_1CILi2EEENSA_ILi1EEESC_EEEEENS5_IJNSA_ILi64EEENSA_ILi128EEESG_EEEfNS5_IJlSC_lEEEfSI_NS4_8TiledMMAINS4_8MMA_AtomIJNS4_17SM100_MMA_TF32_SSINS_10tfloat32_tESM_fLi64ELi128ELNS4_4UMMA5MajorE0ELSO_0ELNSN_7ScaleInE0ELSP_0EEEEEENS4_6LayoutINS5_IJSC_SC_SC_EEENS5_IJNSA_ILi0EEESU_SU_EEEEENS5_IJNS4_10UnderscoreESX_SX_EEEEENS4_13SM90_TMA_LOADENS4_14ComposedLayoutINS4_7SwizzleILi3ELi4ELi3EEENS4_18smem_ptr_flag_bitsILi32EEENSS_INS5_IJNSA_ILi8EEENSA_ILi32EEEEEENS5_IJS17_SC_EEEEEEEvNS4_8identityENS4_23SM90_TMA_LOAD_MULTICASTES1B_vS1C_EENS_8epilogue10collective18CollectiveEpilogueINS1F_23Sm100TmaWarpSpecializedILi4ELi2ELi16ELb1ELb0EEEJSH_NS5_IJNSS_ISF_SC_EENSS_IS17_SC_EEEEEfSI_fSI_NS1F_6fusion15FusionCallbacksIS1J_NS1N_17LinearCombinationIffffLNS_15FloatRoundStyleE2EEESH_S1M_JEEENS4_5SM1004TMEM4LOAD26SM100_TMEM_LOAD_16dp128b8xES10_S1B_NS4_17SM75_U32x4_LDSM_NENS4_14SM90_TMA_STOREES1B_NS4_17SM90_U32x4_STSM_NENS4_39AutoVectorizingCopyWithAssumedAlignmentILi128EEEEEEvvEEEEvNT_6ParamsE,@"STO_CUDA_ENTRY STV_DEFAULT"
_ZN7cutlass13device_kernelINS_4gemm6kernel13GemmUniversalIN4cute5tupleIJiiiiEEENS1_10collective13CollectiveMmaINS1_35MainloopSm100TmaUmmaWarpSpecializedILi2ELi2ELi4ENS5_IJNS4_1CILi2EEENSA_ILi1EEESC_EEEEENS5_IJNSA_ILi64EEENSA_ILi128EEESG_EEEfNS5_IJlSC_lEEEfSI_NS4_8TiledMMAINS4_8MMA_AtomIJNS4_17SM100_MMA_TF32_SSINS_10tfloat32_tESM_fLi64ELi128ELNS4_4UMMA5MajorE0ELSO_0ELNSN_7ScaleInE0ELSP_0EEEEEENS4_6LayoutINS5_IJSC_SC_SC_EEENS5_IJNSA_ILi0EEESU_SU_EEEEENS5_IJNS4_10UnderscoreESX_SX_EEEEENS4_13SM90_TMA_LOADENS4_14ComposedLayoutINS4_7SwizzleILi3ELi4ELi3EEENS4_18smem_ptr_flag_bitsILi32EEENSS_INS5_IJNSA_ILi8EEENSA_ILi32EEEEEENS5_IJS17_SC_EEEEEEEvNS4_8identityENS4_23SM90_TMA_LOAD_MULTICASTES1B_vS1C_EENS_8epilogue10collective18CollectiveEpilogueINS1F_23Sm100TmaWarpSpecializedILi4ELi2ELi16ELb1ELb0EEEJSH_NS5_IJNSS_ISF_SC_EENSS_IS17_SC_EEEEEfSI_fSI_NS1F_6fusion15FusionCallbacksIS1J_NS1N_17LinearCombinationIffffLNS_15FloatRoundStyleE2EEESH_S1M_JEEENS4_5SM1004TMEM4LOAD26SM100_TMEM_LOAD_16dp128b8xES10_S1B_NS4_17SM75_U32x4_LDSM_NENS4_14SM90_TMA_STOREES1B_NS4_17SM90_U32x4_STSM_NENS4_39AutoVectorizingCopyWithAssumedAlignmentILi128EEEEEEvvEEEEvNT_6ParamsE:
[----:B------:R-:W1:Y:S01]  /*0000*/  LDC R1, c[0x0][0x37c] ;  /* 0x0000df00ff017b82 */ /* 0x000e620000000800 */
[----:B------:R-:W2:Y:S01]  /*0010*/  S2R R64, SR_TID.X ;  /* 0x0000000000407919 */ /* 0x000ea20000002100 */
[----:B------:R-:W3:Y:S01]  /*0020*/  LDCU.64 UR8, c[0x0][0x890] ;  /* 0x00011200ff0877ac */ /* 0x000ee20008000a00 */
[----:B------:R-:W-:Y:S02]  /*0030*/  PRMT R52, RZ, 0x7610, R52 ;  /* 0x00007610ff347816 */ /* 0x000fe40000000034 */
[----:B------:R-:W-:Y:S01]  /*0040*/  ELECT P4, URZ, PT ;  /* 0x0000000000ff782f */ /* 0x000fe20003880000 */
[----:B---3--:R-:W-:-:S04]  /*0050*/  UISETP.NE.U32.AND UP0, UPT, UR8, URZ, UPT ;  /* 0x000000ff0800728c */ /* 0x008fc8000bf05070 */
[----:B------:R-:W-:Y:S01]  /*0060*/  UISETP.NE.AND.EX UP0, UPT, UR9, URZ, UPT, UP0 ;  /* 0x000000ff0900728c */ /* 0x000fe2000bf05300 */
[----:B--2---:R-:W-:-:S05]  /*0070*/  SHF.R.U32.HI R53, RZ, 0x5, R64 ;  /* 0x00000005ff357819 */ /* 0x004fca0000011640 */
[----:B------:R-:W2:Y:S02]  /*0080*/  SHFL.IDX PT, R0, R53, RZ, 0x1f ;  /* 0x00001fff35007589 */ /* 0x000ea400000e0000 */
[----:B--2---:R-:W-:Y:S01]  /*0090*/  R2UR UR18, R0 ;  /* 0x00000000001272ca */ /* 0x004fe200000e0000 */
[----:B-1----:R-:W-:-:S14]  /*00a0*/  BRA.U UP0, `(.L_x_0) ;  /* 0x0000000100307547 */ /* 0x002fdc000b800000 */
[----:B------:R-:W1:Y:S02]  /*00b0*/  LDCU.64 UR4, c[0x0][0x888] ;  /* 0x00011100ff0477ac */ /* 0x000e640008000a00 */
[----:B-1----:R-:W-:-:S04]  /*00c0*/  UISETP.NE.U32.AND UP0, UPT, UR4, URZ, UPT ;  /* 0x000000ff0400728c */ /* 0x002fc8000bf05070 */
[----:B------:R-:W-:-:S09]  /*00d0*/  UISETP.NE.AND.EX UP0, UPT, UR5, URZ, UPT, UP0 ;  /* 0x000000ff0500728c */ /* 0x000fd2000bf05300 */
[----:B------:R-:W-:Y:S05]  /*00e0*/  BRA.U !UP0, `(.L_x_1) ;  /* 0x0000000108147547 */ /* 0x000fea000b800000 */
[----:B------:R-:W1:Y:S01]  /*00f0*/  LDC.64 R2, c[0x0][0x888] ;  /* 0x00022200ff027b82 */ /* 0x000e620000000a00 */
[----:B------:R-:W1:Y:S02]  /*0100*/  LDCU.64 UR4, c[0x0][0x358] ;  /* 0x00006b00ff0477ac */ /* 0x000e640008000a00 */
[----:B-1----:R1:W5:Y:S01]  /*0110*/  LDG.E R27, desc[UR4][R2.64] ;  /* 0x00000004021b7981 */ /* 0x002362000c1e1900 */
[----:B------:R-:W-:Y:S01]  /*0120*/  HFMA2 R52, -RZ, RZ, 0, 5.9604644775390625e-08 ;  /* 0x00000001ff347431 */ /* 0x000fe200000001ff */
[----:B------:R-:W-:Y:S05]  /*0130*/  BRA `(.L_x_0) ;  /* 0x00000000000c7947 */ /* 0x000fea0003800000 */
.L_x_1:
[----:B------:R-:W1:Y:S01]  /*0140*/  LDCU UR4, c[0x0][0x880] ;  /* 0x00011000ff0477ac */ /* 0x000e620008000800 */
[----:B------:R-:W-:Y:S01]  /*0150*/  HFMA2 R52, -RZ, RZ, 0, 5.9604644775390625e-08 ;  /* 0x00000001ff347431 */ /* 0x000fe200000001ff */
[----:B-1----:R-:W-:-:S07]  /*0160*/  MOV R27, UR4 ;  /* 0x00000004001b7c02 */ /* 0x002fce0008000f00 */
.L_x_0:
[----:B------:R-:W2:Y:S02]  /*0170*/  LDCU.64 UR4, c[0x0][0x8b0] ;  /* 0x00011600ff0477ac */ /* 0x000ea40008000a00 */
[----:B--2---:R-:W-:-:S04]  /*0180*/  UISETP.NE.U32.AND UP0, UPT, UR4, URZ, UPT ;  /* 0x000000ff0400728c */ /* 0x004fc8000bf05070 */
[----:B------:R-:W-:-:S09]  /*0190*/  UISETP.NE.AND.EX UP0, UPT, UR5, URZ, UPT, UP0 ;  /* 0x000000ff0500728c */ /* 0x000fd2000bf05300 */
[----:B------:R-:W-:Y:S05]  /*01a0*/  BRA.U UP0, `(.L_x_2) ;  /* 0x0000000100287547 */ /* 0x000fea000b800000 */
[----:B------:R-:W2:Y:S02]  /*01b0*/  LDCU.64 UR4, c[0x0][0x8a8] ;  /* 0x00011500ff0477ac */ /* 0x000ea40008000a00 */
[----:B--2---:R-:W-:-:S04]  /*01c0*/  UISETP.NE.U32.AND UP0, UPT, UR4, URZ, UPT ;  /* 0x000000ff0400728c */ /* 0x004fc8000bf05070 */
[----:B------:R-:W-:-:S09]  /*01d0*/  UISETP.NE.AND.EX UP0, UPT, UR5, URZ, UPT, UP0 ;  /* 0x000000ff0500728c */ /* 0x000fd2000bf05300 */
[----:B------:R-:W-:Y:S05]  /*01e0*/  BRA.U !UP0, `(.L_x_3) ;  /* 0x0000000108107547 */ /* 0x000fea000b800000 */
[----:B------:R-:W2:Y:S01]  /*01f0*/  LDC.64 R24, c[0x0][0x8a8] ;  /* 0x00022a00ff187b82 */ /* 0x000ea20000000a00 */
[----:B------:R-:W2:Y:S02]  /*0200*/  LDCU.64 UR4, c[0x0][0x358] ;  /* 0x00006b00ff0477ac */ /* 0x000ea40008000a00 */
[----:B--2---:R2:W5:Y:S01]  /*0210*/  LDG.E R24, desc[UR4][R24.64] ;  /* 0x0000000418187981 */ /* 0x004562000c1e1900 */
[----:B------:R-:W-:Y:S05]  /*0220*/  BRA `(.L_x_2) ;  /* 0x0000000000087947 */ /* 0x000fea0003800000 */
.L_x_3:
[----:B------:R-:W2:Y:S02]  /*0230*/  LDCU UR4, c[0x0][0x8a0] ;  /* 0x00011400ff0477ac */ /* 0x000ea40008000800 */
[----:B--2---:R-:W-:Y:S02]  /*0240*/  MOV R24, UR4 ;  /* 0x0000000400187c02 */ /* 0x004fe40008000f00 */
.L_x_2:
[----:B------:R-:W-:Y:S01]  /*0250*/  IMAD.U32 R0, RZ, RZ, UR18 ;  /* 0x00000012ff007e24 */ /* 0x000fe2000f8e00ff */
[----:B------:R-:W-:Y:S04]  /*0260*/  BSSY.RECONVERGENT B0, `(.L_x_4) ;  /* 0x000000c000007945 */ /* 0x000fe80003800200 */
[C---:B------:R-:W-:Y:S02]  /*0270*/  ISETP.NE.OR P1, PT, R0.reuse, 0x1, !P4 ;  /* 0x000000010000780c */ /* 0x040fe40006725670 */
[----:B------:R-:W-:-:S11]  /*0280*/  ISETP.NE.OR P0, PT, R0, 0x3, !P4 ;  /* 0x000000030000780c */ /* 0x000fd60006705670 */
[----:B------:R-:W-:Y:S05]  /*0290*/  @P1 BRA `(.L_x_5) ;  /* 0x0000000000201947 */ /* 0x000fea0003800000 */
[----:B------:R-:W3:Y:S02]  /*02a0*/  LDCU.64 UR4, c[0x0][0x348] ;  /* 0x00006900ff0477ac */ /* 0x000ee40008000a00 */
[----:B---3--:R-:W-:Y:S02]  /*02b0*/  UIADD3 UR6, UP1, UPT, UR4, 0x80, URZ ;  /* 0x0000008004067890 */ /* 0x008fe4000ff3e0ff */
[----:B------:R-:W-:Y:S02]  /*02c0*/  UIADD3 UR4, UP0, UPT, UR4, 0x180, URZ ;  /* 0x0000018004047890 */ /* 0x000fe4000ff1e0ff */
[----:B------:R-:W-:Y:S02]  /*02d0*/  UIADD3.X UR7, UPT, UPT, URZ, UR5, URZ, UP1, !UPT ;  /* 0x00000005ff077290 */ /* 0x000fe40008ffe4ff */
[----:B------:R-:W-:-:S07]  /*02e0*/  UIADD3.X UR5, UPT, UPT, URZ, UR5, URZ, UP0, !UPT ;  /* 0x00000005ff057290 */ /* 0x000fce00087fe4ff */
[----:B------:R3:W-:Y:S02]  /*02f0*/  UTMACCTL.PF [UR6] ;  /* 0x00000000060079b9 */ /* 0x0007e40008040000 */
[----:B------:R3:W-:Y:S02]  /*0300*/  UTMACCTL.PF [UR4] ;  /* 0x00000000040079b9 */ /* 0x0007e40008040000 */
[----:B---3--:R-:W-:Y:S01]  /*0310*/  NOP ;  /* 0x0000000000007918 */ /* 0x008fe20000000000 */
.L_x_5:
[----:B------:R-:W-:Y:S05]  /*0320*/  BSYNC.RECONVERGENT B0 ;  /* 0x0000000000007941 */ /* 0x000fea0003800200 */
.L_x_4:
[----:B------:R-:W-:Y:S04]  /*0330*/  BSSY.RECONVERGENT B0, `(.L_x_6) ;  /* 0x000000a000007945 */ /* 0x000fe80003800200 */
        /* <DEDUP_REMOVED lines=9> */
.L_x_7:
[----:B------:R-:W-:Y:S05]  /*03d0*/  BSYNC.RECONVERGENT B0 ;  /* 0x0000000000007941 */ /* 0x000fea0003800200 */
.L_x_6:
[----:B------:R-:W3:Y:S01]  /*03e0*/  LDCU.64 UR4, c[0x0][0x888] ;  /* 0x00011100ff0477ac */ /* 0x000ee20008000a00 */
[----:B------:R-:W-:Y:S02]  /*03f0*/  UISETP.EQ.U32.AND UP2, UPT, UR8, URZ, UPT ;  /* 0x000000ff0800728c */ /* 0x000fe4000bf42070 */
[----:B------:R-:W-:Y:S02]  /*0400*/  UPLOP3.LUT UP3, UPT, UPT, UPT, UPT, 0x80, 0x8 ;  /* 0x000000000008789c */ /* 0x000fe40003f6f070 */
[----:B---3--:R-:W-:-:S04]  /*0410*/  UISETP.NE.U32.AND UP0, UPT, UR4, URZ, UPT ;  /* 0x000000ff0400728c */ /* 0x008fc8000bf05070 */
[----:B------:R-:W-:-:S04]  /*0420*/  UISETP.NE.AND.EX UP1, UPT, UR5, URZ, UPT, UP0 ;  /* 0x000000ff0500728c */ /* 0x000fc8000bf25300 */
[----:B------:R-:W-:-:S04]  /*0430*/  UISETP.EQ.OR.EX UP4, UPT, UR9, URZ, !UP1, UP2 ;  /* 0x000000ff0900728c */ /* 0x000fc8000cf82720 */
[----:B------:R-:W-:-:S05]  /*0440*/  UP2UR UR63, UPR, URZ, 0x10 ;  /* 0x00000010ff3f7883 */ /* 0x000fca0008000000 */
[----:B------:R-:W-:Y:S07]  /*0450*/  BRA.U !UP4, `(.L_x_8) ;  /* 0x000000010c207547 */ /* 0x000fee000b800000 */
[----:B------:R-:W-:Y:S01]  /*0460*/  UISETP.NE.U32.AND UP2, UPT, UR8, URZ, UPT ;  /* 0x000000ff0800728c */ /* 0x000fe2000bf45070 */
[----:B-----5:R-:W-:Y:S01]  /*0470*/  FSETP.NEU.AND P0, PT, R27, RZ, PT ;  /* 0x000000ff1b00720b */ /* 0x020fe20003f0d000 */
[----:B------:R-:W-:Y:S02]  /*0480*/  USEL UR4, URZ, 0xffffffff, UP1 ;  /* 0xffffffffff047887 */ /* 0x000fe40008800000 */
[----:B------:R-:W-:-:S10]  /*0490*/  UISETP.NE.AND.EX UP2, UPT, UR9, URZ, UPT, UP2 ;  /* 0x000000ff0900728c */ /* 0x000fd4000bf45320 */
[----:B------:R-:W-:Y:S01]  /*04a0*/  VOTEU.ANY UP0, P0 ;  /* 0x0000000000ff7886 */ /* 0x000fe20000000100 */
[----:B------:R-:W-:-:S04]  /*04b0*/  @!UP2 USEL UR4, URZ, 0xffffffff, UP0 ;  /* 0xffffffffff04a887 */ /* 0x000fc80008000000 */
[----:B------:R-:W-:-:S04]  /*04c0*/  ULOP3.LUT UR4, UR4, 0x1, URZ, 0xc0, !UPT ;  /* 0x0000000104047892 */ /* 0x000fc8000f8ec0ff */
[----:B------:R-:W-:-:S11]  /*04d0*/  UISETP.NE.U32.AND UP3, UPT, UR4, 0x1, UPT ;  /* 0x000000010400788c */ /* 0x000fd6000bf65070 */
.L_x_8:
[----:B-1----:R-:W1:Y:S01]  /*04e0*/  SHFL.IDX PT, R2, R53, RZ, 0x1f ;  /* 0x00001fff35027589 */ /* 0x002e6200000e0000 */
[----:B------:R-:W-:Y:S01]  /*04f0*/  UISETP.NE.AND UP6, UPT, UR18, 0x2, UPT ;  /* 0x000000021200788c */ /* 0x000fe2000bfc5270 */
[----:B-1----:R-:W-:-:S13]  /*0500*/  ISETP.NE.AND P0, PT, R2, RZ, PT ;  /* 0x000000ff0200720c */ /* 0x002fda0003f05270 */
[----:B------:R-:W-:Y:S05]  /*0510*/  @P0 BRA `(.L_x_9) ;  /* 0x0000000000480947 */ /* 0x000fea0003800000 */
[----:B------:R-:W1:Y:S01]  /*0520*/  S2UR UR4, SR_CgaCtaId ;  /* 0x00000000000479c3 */ /* 0x000e620000008800 */
[----:B------:R-:W-:Y:S01]  /*0530*/  UMOV UR5, 0x400 ;  /* 0x0000040000057882 */ /* 0x000fe20000000000 */
[----:B------:R-:W-:Y:S01]  /*0540*/  UMOV UR8, 0x1 ;  /* 0x0000000100087882 */ /* 0x000fe20000000000 */
[----:B------:R-:W-:Y:S01]  /*0550*/  UMOV UR6, 0x2 ;  /* 0x0000000200067882 */ /* 0x000fe20000000000 */
[----:B------:R-:W-:-:S04]  /*0560*/  UIADD3 UR8, UPT, UPT, -UR8, 0x100000, URZ ;  /* 0x0010000008087890 */ /* 0x000fc8000fffe1ff */
[----:B------:R-:W-:Y:S02]  /*0570*/  USHF.L.U32 UR9, UR8, 0xb, URZ ;  /* 0x0000000b08097899 */ /* 0x000fe400080006ff */
[----:B------:R-:W-:Y:S02]  /*0580*/  USHF.L.U32 UR8, UR8, 0x1, URZ ;  /* 0x0000000108087899 */ /* 0x000fe400080006ff */
[----:B------:R-:W-:-:S04]  /*0590*/  UIADD3 UR6, UPT, UPT, -UR6, 0x100000, URZ ;  /* 0x0010000006067890 */ /* 0x000fc8000fffe1ff */
[----:B------:R-:W-:Y:S02]  /*05a0*/  USHF.L.U32 UR7, UR6, 0xb, URZ ;  /* 0x0000000b06077899 */ /* 0x000fe400080006ff */
[----:B------:R-:W-:Y:S01]  /*05b0*/  USHF.L.U32 UR6, UR6, 0x1, URZ ;  /* 0x0000000106067899 */ /* 0x000fe200080006ff */
[----:B------:R-:W-:Y:S01]  /*05c0*/  ELECT P0, URZ, PT ;  /* 0x0000000000ff782f */ /* 0x000fe20003800000 */
[----:B-1----:R-:W-:Y:S01]  /*05d0*/  ULEA UR4, UR4, UR5, 0x18 ;  /* 0x0000000504047291 */ /* 0x002fe2000f8ec0ff */
[----:B------:R-:W1:Y:S11]  /*05e0*/  FENCE.VIEW.ASYNC.S ;  /* 0x00000000000073c6 */ /* 0x000e760000000000 */
[----:B-1----:R1:W3:Y:S01]  /*05f0*/  SYNCS.EXCH.64 URZ, [UR4], UR8 ;  /* 0x0000000804ff75b2 */ /* 0x0022e20008000100 */
[----:B------:R1:W4:Y:S01]  /*0600*/  SYNCS.EXCH.64 URZ, [UR4+0x10], UR6 ;  /* 0x0000100604ff75b2 */ /* 0x0003220008000100 */
[----:B------:R1:W1:Y:S01]  /*0610*/  SYNCS.EXCH.64 URZ, [UR4+0x8], UR8 ;  /* 0x0000080804ff75b2 */ /* 0x0002620008000100 */
[----:B------:R1:W1:Y:S01]  /*0620*/  SYNCS.EXCH.64 URZ, [UR4+0x18], UR6 ;  /* 0x0000180604ff75b2 */ /* 0x0002620008000100 */
[----:B------:R-:W-:Y:S01]  /*0630*/  NOP ;  /* 0x0000000000007918 */ /* 0x000fe20000000000 */
.L_x_9:
[----:B------:R-:W2:Y:S01]  /*0640*/  SHFL.IDX PT, R2, R53, RZ, 0x1f ;  /* 0x00001fff35027589 */ /* 0x000ea200000e0000 */
[----:B------:R-:W-:Y:S01]  /*0650*/  NOP ;  /* 0x0000000000007918 */ /* 0x000fe20000000000 */
[----:B--2---:R-:W-:-:S13]  /*0660*/  ISETP.NE.AND P0, PT, R2, 0x1, PT ;  /* 0x000000010200780c */ /* 0x004fda0003f05270 */
[----:B------:R-:W-:Y:S05]  /*0670*/  @P0 BRA `(.L_x_10) ;  /* 0x0000000000580947 */ /* 0x000fea0003800000 */
[----:B-1----:R-:W1:Y:S01]  /*0680*/  S2UR UR4, SR_CgaCtaId ;  /* 0x00000000000479c3 */ /* 0x002e620000008800 */
        /* <DEDUP_REMOVED lines=12> */
[----:B-1----:R2:W1:Y:S01]  /*0750*/  SYNCS.EXCH.64 URZ, [UR4+0x20], UR8 ;  /* 0x0000200804ff75b2 */ /* 0x0024620008000100 */
[----:B------:R2:W1:Y:S01]  /*0760*/  SYNCS.EXCH.64 URZ, [UR4+0x40], UR6 ;  /* 0x0000400604ff75b2 */ /* 0x0004620008000100 */
[----:B------:R2:W1:Y:S01]  /*0770*/  SYNCS.EXCH.64 URZ, [UR4+0x28], UR8 ;  /* 0x0000280804ff75b2 */ /* 0x0004620008000100 */
[----:B------:R2:W1:Y:S01]  /*0780*/  SYNCS.EXCH.64 URZ, [UR4+0x48], UR6 ;  /* 0x0000480604ff75b2 */ /* 0x0004620008000100 */
[----:B------:R2:W1:Y:S01]  /*0790*/  SYNCS.EXCH.64 URZ, [UR4+0x30], UR8 ;  /* 0x0000300804ff75b2 */ /* 0x0004620008000100 */
[----:B------:R2:W1:Y:S01]  /*07a0*/  SYNCS.EXCH.64 URZ, [UR4+0x50], UR6 ;  /* 0x0000500604ff75b2 */ /* 0x0004620008000100 */
[----:B------:R2:W1:Y:S01]  /*07b0*/  SYNCS.EXCH.64 URZ, [UR4+0x38], UR8 ;  /* 0x0000380804ff75b2 */ /* 0x0004620008000100 */
[----:B------:R2:W1:Y:S02]  /*07c0*/  SYNCS.EXCH.64 URZ, [UR4+0x58], UR6 ;  /* 0x0000580604ff75b2 */ /* 0x0004640008000100 */
[----:B--2---:R-:W-:Y:S01]  /*07d0*/  NOP ;  /* 0x0000000000007918 */ /* 0x004fe20000000000 */
.L_x_10:
[----:B------:R-:W2:Y:S01]  /*07e0*/  SHFL.IDX PT, R2, R53, RZ, 0x1f ;  /* 0x00001fff35027589 */ /* 0x000ea200000e0000 */
[----:B------:R-:W-:Y:S01]  /*07f0*/  NOP ;  /* 0x0000000000007918 */ /* 0x000fe20000000000 */
[----:B--2---:R-:W-:-:S13]  /*0800*/  ISETP.NE.AND P0, PT, R2, 0x3, PT ;  /* 0x000000030200780c */ /* 0x004fda0003f05270 */
[----:B------:R-:W-:Y:S05]  /*0810*/  @P0 BRA `(.L_x_11) ;  /* 0x0000000000300947 */ /* 0x000fea0003800000 */
[----:B-1----:R-:W1:Y:S01]  /*0820*/  S2UR UR4, SR_CgaCtaId ;  /* 0x00000000000479c3 */ /* 0x002e620000008800 */
[----:B------:R-:W-:Y:S01]  /*0830*/  UMOV UR6, 0x400 ;  /* 0x0000040000067882 */ /* 0x000fe20000000000 */
[----:B------:R-:W-:Y:S01]  /*0840*/  UMOV UR5, 0x20 ;  /* 0x0000002000057882 */ /* 0x000fe20000000000 */
[----:B------:R-:W-:Y:S01]  /*0850*/  ELECT P0, URZ, PT ;  /* 0x0000000000ff782f */ /* 0x000fe20003800000 */
[----:B-1----:R-:W-:Y:S02]  /*0860*/  ULEA UR6, UR4, UR6, 0x18 ;  /* 0x0000000604067291 */ /* 0x002fe4000f8ec0ff */
[----:B------:R-:W-:-:S04]  /*0870*/  UIADD3 UR4, UPT, UPT, -UR5, 0x100000, URZ ;  /* 0x0010000005047890 */ /* 0x000fc8000fffe1ff */
[----:B------:R-:W-:Y:S02]  /*0880*/  USHF.L.U32 UR5, UR4, 0xb, URZ ;  /* 0x0000000b04057899 */ /* 0x000fe400080006ff */
[----:B------:R-:W-:Y:S01]  /*0890*/  USHF.L.U32 UR4, UR4, 0x1, URZ ;  /* 0x0000000104047899 */ /* 0x000fe200080006ff */
[----:B------:R-:W1:Y:S11]  /*08a0*/  FENCE.VIEW.ASYNC.S ;  /* 0x00000000000073c6 */ /* 0x000e760000000000 */
[----:B-1----:R2:W1:Y:S01]  /*08b0*/  SYNCS.EXCH.64 URZ, [UR6+0x60], UR4 ;  /* 0x0000600406ff75b2 */ /* 0x0024620008000100 */
[----:B------:R2:W1:Y:S02]  /*08c0*/  SYNCS.EXCH.64 URZ, [UR6+0x68], UR4 ;  /* 0x0000680406ff75b2 */ /* 0x0004640008000100 */
[----:B--2---:R-:W-:Y:S01]  /*08d0*/  NOP ;  /* 0x0000000000007918 */ /* 0x004fe20000000000 */
.L_x_11:
[----:B------:R-:W2:Y:S01]  /*08e0*/  SHFL.IDX PT, R2, R53, RZ, 0x1f ;  /* 0x00001fff35027589 */ /* 0x000ea200000e0000 */
[----:B------:R-:W-:Y:S01]  /*08f0*/  NOP ;  /* 0x0000000000007918 */ /* 0x000fe20000000000 */
[----:B--2---:R-:W-:-:S13]  /*0900*/  ISETP.NE.AND P0, PT, R2, 0x4, PT ;  /* 0x000000040200780c */ /* 0x004fda0003f05270 */
[----:B------:R-:W-:Y:S05]  /*0910*/  @P0 BRA `(.L_x_12) ;  /* 0x00000000004c0947 */ /* 0x000fea0003800000 */
[----:B-1----:R-:W1:Y:S01]  /*0920*/  S2UR UR6, SR_CgaCtaId ;  /* 0x00000000000679c3 */ /* 0x002e620000008800 */
[----:B------:R-:W-:Y:S01]  /*0930*/  UMOV UR4, 0x1e0 ;  /* 0x000001e000047882 */ /* 0x000fe20000000000 */
[----:B------:R-:W-:Y:S01]  /*0940*/  UMOV UR5, 0x400 ;  /* 0x0000040000057882 */ /* 0x000fe20000000000 */
[----:B------:R-:W-:Y:S01]  /*0950*/  USEL UR4, UR4, 0x1a0, UP3 ;  /* 0x000001a004047887 */ /* 0x000fe20009800000 */
[----:B------:R-:W-:Y:S01]  /*0960*/  UMOV UR8, 0x1 ;  /* 0x0000000100087882 */ /* 0x000fe20000000000 */
[----:B------:R-:W-:Y:S01]  /*0970*/  ELECT P0, URZ, PT ;  /* 0x0000000000ff782f */ /* 0x000fe20003800000 */
[----:B------:R-:W-:-:S04]  /*0980*/  UIADD3 UR8, UPT, UPT, -UR8, 0x100000, URZ ;  /* 0x0010000008087890 */ /* 0x000fc8000fffe1ff */
[----:B------:R-:W-:Y:S02]  /*0990*/  USHF.L.U32 UR9, UR8, 0xb, URZ ;  /* 0x0000000b08097899 */ /* 0x000fe400080006ff */
[----:B------:R-:W-:Y:S02]  /*09a0*/  USHF.L.U32 UR8, UR8, 0x1, URZ ;  /* 0x0000000108087899 */ /* 0x000fe400080006ff */
[----:B-1----:R-:W-:Y:S02]  /*09b0*/  ULEA UR6, UR6, UR5, 0x18 ;  /* 0x0000000506067291 */ /* 0x002fe4000f8ec0ff */
[----:B------:R-:W-:-:S04]  /*09c0*/  UIADD3 UR4, UPT, UPT, -UR4, 0x100000, URZ ;  /* 0x0010000004047890 */ /* 0x000fc8000fffe1ff */
[----:B------:R-:W-:Y:S02]  /*09d0*/  USHF.L.U32 UR5, UR4, 0xb, URZ ;  /* 0x0000000b04057899 */ /* 0x000fe400080006ff */
[----:B------:R-:W-:Y:S01]  /*09e0*/  USHF.L.U32 UR4, UR4, 0x1, URZ ;  /* 0x0000000104047899 */ /* 0x000fe200080006ff */
[----:B------:R-:W1:Y:S03]  /*09f0*/  FENCE.VIEW.ASYNC.S ;  /* 0x00000000000073c6 */ /* 0x000e660000000000 */
[----:B-1----:R2:W1:Y:S08]  /*0a00*/  SYNCS.EXCH.64 URZ, [UR6+0x70], UR8 ;  /* 0x0000700806ff75b2 */ /* 0x0024700008000100 */
[----:B------:R2:W1:Y:S01]  /*0a10*/  SYNCS.EXCH.64 URZ, [UR6+0x80], UR4 ;  /* 0x0000800406ff75b2 */ /* 0x0004620008000100 */
[----:B------:R2:W1:Y:S01]  /*0a20*/  SYNCS.EXCH.64 URZ, [UR6+0x78], UR8 ;  /* 0x0000780806ff75b2 */ /* 0x0004620008000100 */
[----:B------:R2:W1:Y:S02]  /*0a30*/  SYNCS.EXCH.64 URZ, [UR6+0x88], UR4 ;  /* 0x0000880406ff75b2 */ /* 0x0004640008000100 */
[----:B--2---:R-:W-:Y:S01]  /*0a40*/  NOP ;  /* 0x0000000000007918 */ /* 0x004fe20000000000 */
.L_x_12:
        /* <DEDUP_REMOVED lines=26> */
.L_x_13:
[----:B------:R-:W2:Y:S01]  /*0bf0*/  SHFL.IDX PT, R2, R53, RZ, 0x1f ;  /* 0x00001fff35027589 */ /* 0x000ea200000e0000 */
[----:B------:R-:W1:Y:S01]  /*0c00*/  S2UR UR55, SR_CgaCtaId ;  /* 0x00000000003779c3 */ /* 0x000e620000008800 */
[----:B------:R-:W-:Y:S01]  /*0c10*/  NOP ;  /* 0x0000000000007918 */ /* 0x000fe20000000000 */
[----:B--2---:R-:W-:-:S13]  /*0c20*/  ISETP.NE.AND P0, PT, R2, 0x3, PT ;  /* 0x000000030200780c */ /* 0x004fda0003f05270 */
[----:B-1----:R-:W-:Y:S05]  /*0c30*/  @P0 BRA `(.L_x_14) ;  /* 0x0000000000340947 */ /* 0x002fea0003800000 */
[----:B------:R-:W-:Y:S01]  /*0c40*/  UMOV UR4, 0x400 ;  /* 0x0000040000047882 */ /* 0x000fe20000000000 */
[----:B------:R-:W-:Y:S01]  /*0c50*/  UMOV UR6, 0x20 ;  /* 0x0000002000067882 */ /* 0x000fe20000000000 */
[----:B------:R-:W-:Y:S02]  /*0c60*/  ULEA UR4, UR55, UR4, 0x18 ;  /* 0x0000000437047291 */ /* 0x000fe4000f8ec0ff */
[----:B------:R-:W-:-:S04]  /*0c70*/  UIADD3 UR6, UPT, UPT, -UR6, 0x100000, URZ ;  /* 0x0010000006067890 */ /* 0x000fc8000fffe1ff */
[----:B------:R-:W-:Y:S02]  /*0c80*/  USHF.L.U32 UR7, UR6, 0xb, URZ ;  /* 0x0000000b06077899 */ /* 0x000fe400080006ff */
[----:B------:R-:W-:Y:S01]  /*0c90*/  USHF.L.U32 UR6, UR6, 0x1, URZ ;  /* 0x0000000106067899 */ /* 0x000fe200080006ff */
[----:B------:R-:W-:Y:S01]  /*0ca0*/  ELECT P0, URZ, PT ;  /* 0x0000000000ff782f */ /* 0x000fe20003800000 */
[----:B------:R-:W1:Y:S10]  /*0cb0*/  FENCE.VIEW.ASYNC.S ;  /* 0x00000000000073c6 */ /* 0x000e740000000000 */
[----:B-1----:R1:W2:Y:S01]  /*0cc0*/  SYNCS.EXCH.64 URZ, [UR4+0xd0], UR6 ;  /* 0x0000d00604ff75b2 */ /* 0x0022a20008000100 */
[----:B------:R1:W1:Y:S01]  /*0cd0*/  SYNCS.EXCH.64 URZ, [UR4+0xe0], UR6 ;  /* 0x0000e00604ff75b2 */ /* 0x0002620008000100 */
[----:B------:R1:W1:Y:S01]  /*0ce0*/  SYNCS.EXCH.64 URZ, [UR4+0xd8], UR6 ;  /* 0x0000d80604ff75b2 */ /* 0x0002620008000100 */
[----:B------:R1:W1:Y:S01]  /*0cf0*/  SYNCS.EXCH.64 URZ, [UR4+0xe8], UR6 ;  /* 0x0000e80604ff75b2 */ /* 0x0002620008000100 */
[----:B------:R-:W-:Y:S01]  /*0d00*/  NOP ;  /* 0x0000000000007918 */ /* 0x000fe20000000000 */
.L_x_14:
[----:B-1----:R-:W1:Y:S01]  /*0d10*/  LDCU UR4, c[0x0][0x36c] ;  /* 0x00006d80ff0477ac */ /* 0x002e620008000800 */
[----:B------:R-:W-:Y:S01]  /*0d20*/  ISETP.NE.OR P4, PT, R0, 0x2, !P4 ;  /* 0x000000020000780c */ /* 0x000fe20006785670 */
[----:B------:R-:W-:Y:S01]  /*0d30*/  NOP ;  /* 0x0000000000007918 */ /* 0x000fe20000000000 */
[----:B------:R-:W-:Y:S01]  /*0d40*/  LOP3.LUT R0, R64, 0x1f, RZ, 0xc0, !PT ;  /* 0x0000001f40007812 */ /* 0x000fe200078ec0ff */
[----:B------:R-:W-:Y:S02]  /*0d50*/  UISETP.NE.AND UP4, UPT, UR18, URZ, UPT ;  /* 0x000000ff1200728c */ /* 0x000fe4000bf85270 */
[----:B-1----:R-:W-:-:S09]  /*0d60*/  UISETP.EQ.U32.AND UP5, UPT, UR4, 0x1, UPT ;  /* 0x000000010400788c */ /* 0x002fd2000bfa2070 */
[----:B------:R-:W-:Y:S05]  /*0d70*/  BRA.U !UP5, `(.L_x_15) ;  /* 0x000000010d087547 */ /* 0x000fea000b800000 */
[----:B--234-:R-:W-:Y:S01]  /*0d80*/  UCGABAR_ARV ;  /* 0x00000000000079c7 */ /* 0x01cfe20008000000 */
[----:B------:R-:W-:Y:S05]  /*0d90*/  BRA `(.L_x_16) ;  /* 0x0000000000047947 */ /* 0x000fea0003800000 */
.L_x_15:
[----:B--234-:R-:W-:Y:S01]  /*0da0*/  NOP ;  /* 0x0000000000007918 */ /* 0x01cfe20000000000 */
.L_x_16:
[----:B------:R-:W1:Y:S01]  /*0db0*/  S2UR UR24, SR_CTAID.X ;  /* 0x00000000001879c3 */ /* 0x000e620000002500 */
[----:B------:R-:W-:-:S05]  /*0dc0*/  CS2R.32 R55, SR_CgaSize ;  /* 0x0000000000377805 */ /* 0x000fca0000008a00 */
[----:B------:R-:W-:-:S05]  /*0dd0*/  IMAD R55, R55, -0xa0, RZ ;  /* 0xffffff6037377824 */ /* 0x000fca00078e02ff */
[----:B------:R-:W-:-:S14]  /*0de0*/  R2UR UR5, R55 ;  /* 0x00000000370572ca */ /* 0x000fdc00000e0000 */
[----:B------:R-:W2:Y:S01]  /*0df0*/  LDCU UR5, c[0x0][UR5+0x2b0] ;  /* 0x00005600050577ac */ /* 0x000ea20008000800 */
[----:B------:R-:W-:-:S05]  /*0e00*/  CS2R.32 R55, SR_CgaSize ;  /* 0x0000000000377805 */ /* 0x000fca0000008a00 */
[----:B------:R-:W-:-:S05]  /*0e10*/  IMAD R55, R55, -0xa0, RZ ;  /* 0xffffff6037377824 */ /* 0x000fca00078e02ff */
[----:B------:R-:W-:-:S14]  /*0e20*/  R2UR UR4, R55 ;  /* 0x00000000370472ca */ /* 0x000fdc00000e0000 */
[----:B------:R-:W3:Y:S01]  /*0e30*/  LDCU UR4, c[0x0][UR4+0x2b4] ;  /* 0x00005680040477ac */ /* 0x000ee20008000800 */
[----:B------:R-:W4:Y:S01]  /*0e40*/  S2UR UR28, SR_CTAID.Y ;  /* 0x00000000001c79c3 */ /* 0x000f220000002600 */
[----:B------:R-:W-:-:S05]  /*0e50*/  CS2R.32 R55, SR_CgaSize ;  /* 0x0000000000377805 */ /* 0x000fca0000008a00 */
[----:B------:R-:W-:-:S05]  /*0e60*/  IMAD R55, R55, -0xa0, RZ ;  /* 0xffffff6037377824 */ /* 0x000fca00078e02ff */
[----:B------:R-:W-:-:S14]  /*0e70*/  R2UR UR6, R55 ;  /* 0x00000000370672ca */ /* 0x000fdc00000e0000 */
[----:B------:R-:W3:Y:S01]  /*0e80*/  LDCU UR6, c[0x0][UR6+0x2a0] ;  /* 0x00005400060677ac */ /* 0x000ee20008000800 */
[----:B------:R-:W-:-:S05]  /*0e90*/  CS2R.32 R55, SR_CgaSize ;  /* 0x0000000000377805 */ /* 0x000fca0000008a00 */
[----:B------:R-:W-:-:S05]  /*0ea0*/  IMAD R55, R55, -0xa0, RZ ;  /* 0xffffff6037377824 */ /* 0x000fca00078e02ff */
[----:B------:R-:W-:-:S14]  /*0eb0*/  R2UR UR7, R55 ;  /* 0x00000000370772ca */ /* 0x000fdc00000e0000 */
[----:B------:R-:W3:Y:S01]  /*0ec0*/  LDCU UR7, c[0x0][UR7+0x2a4] ;  /* 0x00005480070777ac */ /* 0x000ee20008000800 */
[----:B------:R-:W-:Y:S01]  /*0ed0*/  USHF.L.U32 UR29, UR55, 0xb, URZ ;  /* 0x0000000b371d7899 */ /* 0x000fe200080006ff */
[----:B------:R-:W3:Y:S01]  /*0ee0*/  LDCU UR19, c[0x0][0xb24] ;  /* 0x00016480ff1377ac */ /* 0x000ee20008000800 */
[----:B------:R-:W3:Y:S01]  /*0ef0*/  LDCU UR39, c[0x0][0xb24] ;  /* 0x00016480ff2777ac */ /* 0x000ee20008000800 */
[----:B-1----:R-:W-:Y:S01]  /*0f00*/  I2FP.F32.U32 R3, UR24 ;  /* 0x0000001800037c45 */ /* 0x002fe20008201000 */
[----:B------:R-:W1:Y:S04]  /*0f10*/  LDCU UR22, c[0x0][0xb30] ;  /* 0x00016600ff1677ac */ /* 0x000e680008000800 */
[----:B--2---:R-:W-:Y:S01]  /*0f20*/  FMUL R3, R3, UR5 ;  /* 0x0000000503037c20 */ /* 0x004fe20008400000 */
[----:B------:R-:W-:Y:S01]  /*0f30*/  ULOP3.LUT UR29, UR29, 0x800, URZ, 0xc0, !UPT ;  /* 0x000008001d1d7892 */ /* 0x000fe2000f8ec0ff */
[----:B----4-:R-:W-:-:S04]  /*0f40*/  I2FP.F32.U32 R2, UR28 ;  /* 0x0000001c00027c45 */ /* 0x010fc80008201000 */
[----:B------:R-:W2:Y:S01]  /*0f50*/  F2I.U32.TRUNC.NTZ R3, R3 ;  /* 0x0000000300037305 */ /* 0x000ea2000020f000 */
[----:B---3--:R-:W-:-:S07]  /*0f60*/  FMUL R2, R2, UR4 ;  /* 0x0000000402027c20 */ /* 0x008fce0008400000 */
[----:B------:R-:W3:Y:S01]  /*0f70*/  F2I.U32.TRUNC.NTZ R2, R2 ;  /* 0x0000000200027305 */ /* 0x000ee2000020f000 */
[----:B--2---:R-:W-:Y:S02]  /*0f80*/  R2UR UR5, R3 ;  /* 0x00000000030572ca */ /* 0x004fe400000e0000 */
[----:B---3--:R-:W-:Y:S02]  /*0f90*/  R2UR UR4, R2 ;  /* 0x00000000020472ca */ /* 0x008fe400000e0000 */
[----:B------:R-:W-:-:S09]  /*0fa0*/  PRMT R2, RZ, 0x7610, R2 ;  /* 0x00007610ff027816 */ /* 0x000fd20000000002 */
[----:B------:R-:W-:-:S04]  /*0fb0*/  UIADD3 UR5, UPT, UPT, -UR5, URZ, URZ ;  /* 0x000000ff05057290 */ /* 0x000fc8000fffe1ff */
[----:B------:R-:W-:Y:S02]  /*0fc0*/  UIMAD UR5, UR6, UR5, UR24 ;  /* 0x00000005060572a4 */ /* 0x000fe4000f8e0218 */
[----:B------:R-:W-:-:S04]  /*0fd0*/  UIADD3 UR4, UPT, UPT, -UR4, URZ, URZ ;  /* 0x000000ff04047290 */ /* 0x000fc8000fffe1ff */
[----:B------:R-:W-:Y:S01]  /*0fe0*/  IMAD.U32 R55, RZ, RZ, UR5 ;  /* 0x00000005ff377e24 */ /* 0x000fe2000f8e00ff */
[----:B------:R-:W-:-:S06]  /*0ff0*/  UIMAD UR4, UR7, UR4, UR28 ;  /* 0x00000004070472a4 */ /* 0x000fcc000f8e021c */
[----:B------:R-:W-:Y:S01]  /*1000*/  IMAD.U32 R54, RZ, RZ, UR4 ;  /* 0x00000004ff367e24 */ /* 0x000fe2000f8e00ff */
[----:B-1----:R-:W-:Y:S06]  /*1010*/  BRA.U UP4, `(.L_x_17) ;  /* 0x00000001042c7547 */ /* 0x002fec000b800000 */
[----:B------:R-:W-:Y:S02]  /*1020*/  R2UR UR4, R54 ;  /* 0x00000000360472ca */ /* 0x000fe400000e0000 */
[----:B------:R-:W-:-:S11]  /*1030*/  R2UR UR6, R55 ;  /* 0x00000000370672ca */ /* 0x000fd600000e0000 */
[----:B------:R-:W-:-:S04]  /*1040*/  UISETP.NE.AND UP0, UPT, UR4, URZ, UPT ;  /* 0x000000ff0400728c */ /* 0x000fc8000bf05270 */
[----:B------:R-:W-:-:S04]  /*1050*/  UISETP.EQ.OR UP0, UPT, UR6, URZ, !UP0 ;  /* 0x000000ff0600728c */ /* 0x000fc8000c702670 */
[----:B------:R-:W-:Y:S02]  /*1060*/  USEL UR5, URZ, 0x1, !UP0 ;  /* 0x00000001ff057887 */ /* 0x000fe4000c000000 */
[----:B------:R-:W-:-:S04]  /*1070*/  UISETP.NE.AND UP0, UPT, UR4, URZ, UPT ;  /* 0x000000ff0400728c */ /* 0x000fc8000bf05270 */
[----:B------:R-:W-:Y:S02]  /*1080*/  USEL UR4, URZ, 0x2, UP0 ;  /* 0x00000002ff047887 */ /* 0x000fe40008000000 */
[----:B------:R-:W-:-:S04]  /*1090*/  UISETP.NE.AND UP0, UPT, UR6, 0x1, UPT ;  /* 0x000000010600788c */ /* 0x000fc8000bf05270 */
[----:B------:R-:W-:-:S04]  /*10a0*/  USEL UR4, UR4, 0x2, UP0 ;  /* 0x0000000204047887 */ /* 0x000fc80008000000 */
[----:B------:R-:W-:-:S06]  /*10b0*/  UIADD3 UR4, UPT, UPT, UR5, UR4, URZ ;  /* 0x0000000405047290 */ /* 0x000fcc000fffe0ff */
[----:B------:R-:W-:-:S07]  /*10c0*/  IMAD.U32 R2, RZ, RZ, UR4 ;  /* 0x00000004ff027e24 */ /* 0x000fce000f8e00ff */
.L_x_17:
[----:B------:R-:W1:Y:S01]  /*10d0*/  S2UR UR60, SR_CTAID.Z ;  /* 0x00000000003c79c3 */ /* 0x000e620000002700 */
[----:B------:R-:W-:-:S09]  /*10e0*/  UISETP.GE.AND UP0, UPT, UR19, 0x1, UPT ;  /* 0x000000011300788c */ /* 0x000fd2000bf06270 */
[----:B------:R-:W-:Y:S05]  /*10f0*/  BRA.U !UP0, `(.L_x_18) ;  /* 0x0000000108d07547 */ /* 0x000fea000b800000 */
[----:B------:R-:W2:Y:S01]  /*1100*/  LDCU UR20, c[0x0][0xb0c] ;  /* 0x00016180ff1477ac */ /* 0x000ea20008000800 */
[----:B------:R-:W3:Y:S01]  /*1110*/  LDCU.128 UR12, c[0x0][0xb10] ;  /* 0x00016200ff0c77ac */ /* 0x000ee20008000c00 */
[----:B------:R-:W4:Y:S01]  /*1120*/  LDCU UR6, c[0x0][0x370] ;  /* 0x00006e00ff0677ac */ /* 0x000f220008000800 */
[----:B------:R-:W1:Y:S01]  /*1130*/  LDCU UR7, c[0x0][0x374] ;  /* 0x00006e80ff0777ac */ /* 0x000e620008000800 */
[----:B------:R-:W1:Y:S01]  /*1140*/  LDCU UR21, c[0x0][0xb20] ;  /* 0x00016400ff1577ac */ /* 0x000e620008000800 */
[----:B--2---:R-:W-:Y:S02]  /*1150*/  UISETP.NE.AND UP0, UPT, UR20, 0x1, UPT ;  /* 0x000000011400788c */ /* 0x004fe4000bf05270 */
[----:B---3--:R-:W-:Y:S01]  /*1160*/  UIMAD.WIDE.U32 UR4, UR24, UR12, URZ ;  /* 0x0000000c180472a5 */ /* 0x008fe2000f8e00ff */
[----:B------:R-:W2:Y:S01]  /*1170*/  LDCU.64 UR8, c[0x0][0xb28] ;  /* 0x00016500ff0877ac */ /* 0x000ea20008000a00 */
[----:B----4-:R-:W-:Y:S02]  /*1180*/  UIMAD.WIDE.U32 UR10, UR6, UR12, URZ ;  /* 0x0000000c060a72a5 */ /* 0x010fe4000f8e00ff */
[----:B------:R-:W-:-:S02]  /*1190*/  USHF.R.U32.HI UR5, URZ, UR13, UR5 ;  /* 0x0000000dff057299 */ /* 0x000fc40008011605 */
[----:B------:R-:W-:Y:S02]  /*11a0*/  UISETP.NE.AND UP2, UPT, UR19, 0x1, UPT ;  /* 0x000000011300788c */ /* 0x000fe4000bf45270 */
[----:B------:R-:W-:Y:S01]  /*11b0*/  USEL UR5, UR24, UR5, !UP0 ;  /* 0x0000000518057287 */ /* 0x000fe2000c000000 */
[----:B------:R-:W-:Y:S01]  /*11c0*/  UMOV UR10, UR11 ;  /* 0x0000000b000a7c82 */ /* 0x000fe20008000000 */
[----:B------:R-:W-:Y:S02]  /*11d0*/  UIMAD.WIDE.U32 UR16, UR28, UR15, URZ ;  /* 0x0000000f1c1072a5 */ /* 0x000fe4000f8e00ff */
[----:B------:R-:W-:Y:S02]  /*11e0*/  @UP0 USHF.R.U32.HI UR6, URZ, UR13, UR10 ;  /* 0x0000000dff060299 */ /* 0x000fe4000801160a */
[----:B------:R-:W-:Y:S02]  /*11f0*/  UISETP.NE.AND UP0, UPT, UR14, 0x1, UPT ;  /* 0x000000010e00788c */ /* 0x000fe4000bf05270 */
[----:B-1----:R-:W-:-:S02]  /*1200*/  UIMAD.WIDE.U32 UR10, UR7, UR15, URZ ;  /* 0x0000000f070a72a5 */ /* 0x002fc4000f8e00ff */
[----:B--2---:R-:W-:Y:S01]  /*1210*/  UIMAD.WIDE.U32 UR12, UR6, UR8, URZ ;  /* 0x00000008060c72a5 */ /* 0x004fe2000f8e00ff */
[----:B------:R-:W-:Y:S02]  /*1220*/  UMOV UR4, UR17 ;  /* 0x0000001100047c82 */ /* 0x000fe40008000000 */
[----:B------:R-:W-:Y:S02]  /*1230*/  USHF.R.U32.HI UR4, URZ, UR21, UR4 ;  /* 0x00000015ff047299 */ /* 0x000fe40008011604 */
[----:B------:R-:W-:Y:S02]  /*1240*/  UMOV UR10, UR11 ;  /* 0x0000000b000a7c82 */ /* 0x000fe40008000000 */
[----:B------:R-:W-:Y:S01]  /*1250*/  UMOV UR12, UR13 ;  /* 0x0000000d000c7c82 */ /* 0x000fe20008000000 */
[----:B------:R-:W-:Y:S02]  /*1260*/  @UP0 USHF.R.U32.HI UR7, URZ, UR21, UR10 ;  /* 0x00000015ff070299 */ /* 0x000fe4000801160a */
[----:B------:R-:W-:-:S02]  /*1270*/  USEL UR4, UR28, UR4, !UP0 ;  /* 0x000000041c047287 */ /* 0x000fc4000c000000 */
[----:B------:R-:W-:Y:S02]  /*1280*/  UIMAD.WIDE.U32 UR10, UR7, UR8, URZ ;  /* 0x00000008070a72a5 */ /* 0x000fe4000f8e00ff */
[----:B------:R-:W-:Y:S02]  /*1290*/  @UP2 USHF.R.U32.HI UR6, URZ, UR9, UR12 ;  /* 0x00000009ff062299 */ /* 0x000fe4000801160c */
[----:B------:R-:W-:-:S03]  /*12a0*/  UIMAD.WIDE.U32 UR12, UR4, UR8, URZ ;  /* 0x00000008040c72a5 */ /* 0x000fc6000f8e00ff */
[----:B------:R-:W-:Y:S02]  /*12b0*/  UMOV UR10, UR11 ;  /* 0x0000000b000a7c82 */ /* 0x000fe40008000000 */
[----:B------:R-:W-:Y:S02]  /*12c0*/  @UP2 USHF.R.U32.HI UR7, URZ, UR9, UR10 ;  /* 0x00000009ff072299 */ /* 0x000fe4000801160a */
[----:B------:R-:W-:Y:S02]  /*12d0*/  UIMAD UR10, UR6, UR19, URZ ;  /* 0x00000013060a72a4 */ /* 0x000fe4000f8e02ff */
[----:B------:R-:W-:-:S04]  /*12e0*/  UIMAD UR7, UR7, UR19, URZ ;  /* 0x00000013070772a4 */ /* 0x000fc8000f8e02ff */
[----:B------:R-:W-:-:S03]  /*12f0*/  UISETP.GE.AND UP0, UPT, UR4, UR7, UPT ;  /* 0x000000070400728c */ /* 0x000fc6000bf06270 */
[----:B------:R-:W-:Y:S01]  /*1300*/  UMOV UR7, UR13 ;  /* 0x0000000d00077c82 */ /* 0x000fe20008000000 */
[----:B------:R-:W-:Y:S02]  /*1310*/  UISETP.GE.OR UP0, UPT, UR5, UR10, UP0 ;  /* 0x0000000a0500728c */ /* 0x000fe40008706670 */
[----:B------:R-:W-:Y:S02]  /*1320*/  UIMAD.WIDE.U32 UR10, UR5, UR8, URZ ;  /* 0x00000008050a72a5 */ /* 0x000fe4000f8e00ff */
[----:B------:R-:W-:Y:S02]  /*1330*/  USHF.R.U32.HI UR7, URZ, UR9, UR7 ;  /* 0x00000009ff077299 */ /* 0x000fe40008011607 */
[----:B------:R-:W-:Y:S02]  /*1340*/  UIADD3 UR10, UPT, UPT, -UR4, URZ, URZ ;  /* 0x000000ff040a7290 */ /* 0x000fe4000fffe1ff */
[----:B------:R-:W-:Y:S02]  /*1350*/  USEL UR7, UR4, UR7, !UP2 ;  /* 0x0000000704077287 */ /* 0x000fe4000d000000 */
[----:B------:R-:W-:Y:S01]  /*1360*/  UIMAD UR10, UR14, UR10, UR28 ;  /* 0x0000000a0e0a72a4 */ /* 0x000fe2000f8e021c */
[----:B------:R-:W-:Y:S01]  /*1370*/  @!UP0 UMOV UR8, UR11 ;  /* 0x0000000b00088c82 */ /* 0x000fe20008000000 */
[----:B------:R-:W-:-:S02]  /*1380*/  UIADD3 UR11, UPT, UPT, -UR5, URZ, URZ ;  /* 0x000000ff050b7290 */ /* 0x000fc4000fffe1ff */
[----:B------:R-:W-:Y:S02]  /*1390*/  @!UP0 USHF.R.U32.HI UR8, URZ, UR9, UR8 ;  /* 0x00000009ff088299 */ /* 0x000fe40008011608 */
[----:B------:R-:W-:Y:S02]  /*13a0*/  UIADD3 UR9, UPT, UPT, -UR7, URZ, URZ ;  /* 0x000000ff07097290 */ /* 0x000fe4000fffe1ff */
[----:B------:R-:W-:Y:S02]  /*13b0*/  @!UP0 USEL UR8, UR5, UR8, !UP2 ;  /* 0x0000000805088287 */ /* 0x000fe4000d000000 */
[----:B------:R-:W-:Y:S02]  /*13c0*/  UIMAD UR9, UR19, UR9, UR4 ;  /* 0x00000009130972a4 */ /* 0x000fe4000f8e0204 */
[----:B------:R-:W-:Y:S02]  /*13d0*/  @!UP0 UIADD3 UR7, UPT, UPT, UR7, -UR8, URZ ;  /* 0x8000000807078290 */ /* 0x000fe4000fffe0ff */
[----:B------:R-:W-:-:S02]  /*13e0*/  @!UP0 UIMAD UR6, UR9, UR6, UR8 ;  /* 0x00000006090682a4 */ /* 0x000fc4000f8e0208 */
[----:B------:R-:W-:Y:S02]  /*13f0*/  @!UP0 UIMAD UR4, UR7, UR19, UR5 ;  /* 0x00000013070482a4 */ /* 0x000fe4000f8e0205 */
[----:B------:R-:W-:Y:S02]  /*1400*/  UIMAD UR24, UR20, UR11, UR24 ;  /* 0x0000000b141872a4 */ /* 0x000fe4000f8e0218 */
[----:B------:R-:W-:Y:S01]  /*1410*/  UIMAD UR28, UR4, UR14, UR10 ;  /* 0x0000000e041c72a4 */ /* 0x000fe2000f8e020a */
[----:B------:R-:W-:Y:S02]  /*1420*/  @!UP0 UMOV UR5, UR6 ;  /* 0x0000000600058c82 */ /* 0x000fe40008000000 */
[----:B------:R-:W-:-:S12]  /*1430*/  UIMAD UR24, UR5, UR20, UR24 ;  /* 0x00000014051872a4 */ /* 0x000fd8000f8e0218 */
.L_x_18:
[----:B------:R-:W-:-:S09]  /*1440*/  UISETP.NE.AND UP0, UPT, UR22, 0x1, UPT ;  /* 0x000000011600788c */ /* 0x000fd2000bf05270 */
[----:B------:R-:W-:Y:S05]  /*1450*/  BRA.U UP0, `(.L_x_19) ;  /* 0x0000000100407547 */ /* 0x000fea000b800000 */
[----:B------:R-:W2:Y:S01]  /*1460*/  LDCU.128 UR8, c[0x0][0xb10] ;  /* 0x00016200ff0877ac */ /* 0x000ea20008000c00 */
[----:B------:R-:W3:Y:S01]  /*1470*/  LDCU UR12, c[0x0][0xb0c] ;  /* 0x00016180ff0c77ac */ /* 0x000ee20008000800 */
[----:B------:R-:W4:Y:S01]  /*1480*/  LDCU UR13, c[0x0][0xb20] ;  /* 0x00016400ff0d77ac */ /* 0x000f220008000800 */
[----:B--2---:R-:W-:Y:S02]  /*1490*/  UIMAD.WIDE.U32 UR4, UR24, UR8, URZ ;  /* 0x00000008180472a5 */ /* 0x004fe4000f8e00ff */
[----:B------:R-:W-:Y:S02]  /*14a0*/  UIMAD.WIDE.U32 UR6, UR28, UR11, URZ ;  /* 0x0000000b1c0672a5 */ /* 0x000fe4000f8e00ff */
[----:B---3--:R-:W-:Y:S02]  /*14b0*/  UISETP.NE.AND UP0, UPT, UR12, 0x1, UPT ;  /* 0x000000010c00788c */ /* 0x008fe4000bf05270 */
[----:B------:R-:W-:-:S03]  /*14c0*/  USHF.R.U32.HI UR5, URZ, UR9, UR5 ;  /* 0x00000009ff057299 */ /* 0x000fc60008011605 */
[----:B------:R-:W-:Y:S01]  /*14d0*/  UMOV UR4, UR7 ;  /* 0x0000000700047c82 */ /* 0x000fe20008000000 */
[----:B------:R-:W-:Y:S02]  /*14e0*/  USEL UR5, UR24, UR5, !UP0 ;  /* 0x0000000518057287 */ /* 0x000fe4000c000000 */
[----:B------:R-:W-:Y:S02]  /*14f0*/  UISETP.NE.AND UP0, UPT, UR10, 0x1, UPT ;  /* 0x000000010a00788c */ /* 0x000fe4000bf05270 */
[----:B----4-:R-:W-:-:S04]  /*1500*/  USHF.R.U32.HI UR4, URZ, UR13, UR4 ;  /* 0x0000000dff047299 */ /* 0x010fc80008011604 */
[----:B------:R-:W-:-:S04]  /*1510*/  USEL UR4, UR28, UR4, !UP0 ;  /* 0x000000041c047287 */ /* 0x000fc8000c000000 */
[----:B------:R-:W-:Y:S02]  /*1520*/  UIADD3 UR6, UPT, UPT, UR5, -UR4, URZ ;  /* 0x8000000405067290 */ /* 0x000fe4000fffe0ff */
[----:B------:R-:W-:Y:S02]  /*1530*/  UIADD3 UR4, UPT, UPT, -UR5, UR4, URZ ;  /* 0x0000000405047290 */ /* 0x000fe4000fffe1ff */
[----:B------:R-:W-:Y:S02]  /*1540*/  UIMAD UR28, UR6, UR10, UR28 ;  /* 0x0000000a061c72a4 */ /* 0x000fe4000f8e021c */
[----:B------:R-:W-:-:S12]  /*1550*/  UIMAD UR24, UR4, UR12, UR24 ;  /* 0x0000000c041872a4 */ /* 0x000fd8000f8e0218 */
.L_x_19:
[----:B------:R-:W-:Y:S01]  /*1560*/  UISETP.NE.AND UP0, UPT, UR18, 0x2, UPT ;  /* 0x000000021200788c */ /* 0x000fe2000bf05270 */
[----:B------:R-:W-:Y:S09]  /*1570*/  BRA.U !UP5, `(.L_x_20) ;  /* 0x000000010d0c7547 */ /* 0x000ff2000b800000 */
[----:B------:R-:W-:Y:S01]  /*1580*/  UCGABAR_WAIT ;  /* 0x0000000000007dc7 */ /* 0x000fe20008000000 */
[----:B------:R-:W-:Y:S01]  /*1590*/  CCTL.IVALL ;  /* 0x00000000ff00798f */ /* 0x000fe20002000000 */
[----:B------:R-:W-:Y:S05]  /*15a0*/  BRA `(.L_x_21) ;  /* 0x0000000000047947 */ /* 0x000fea0003800000 */
.L_x_20:
[----:B------:R-:W-:Y:S06]  /*15b0*/  BAR.SYNC.DEFER_BLOCKING 0x0 ;  /* 0x0000000000007b1d */ /* 0x000fec0000010000 */
.L_x_21:
[----:B------:R-:W-:Y:S05]  /*15c0*/  BRA.U UP0, `(.L_x_22) ;  /* 0x0000001500b07547 */ /* 0x000fea000b800000 */
[----:B------:R-:W2:Y:S01]  /*15d0*/  LDCU UR6, c[0x0][0x38c] ;  /* 0x00007180ff0677ac */ /* 0x000ea20008000800 */
[----:B------:R-:W-:Y:S01]  /*15e0*/  PLOP3.LUT P2, PT, PT, PT, UP3, 0x80, 0x8 ;  /* 0x000000000008781c */ /* 0x000fe20003f4f038 */
[----:B------:R-:W-:Y:S01]  /*15f0*/  IMAD.MOV.U32 R12, RZ, RZ, 0x1 ;  /* 0x00000001ff0c7424 */ /* 0x000fe200078e00ff */
[----:B------:R-:W-:Y:S01]  /*1600*/  ISETP.EQ.OR P3, PT, R0, RZ, P4 ;  /* 0x000000ff0000720c */ /* 0x000fe20002762670 */
[----:B------:R-:W-:Y:S01]  /*1610*/  UISETP.NE.AND UP1, UPT, UR18, URZ, UPT ;  /* 0x000000ff1200728c */ /* 0x000fe2000bf25270 */
[----:B------:R-:W-:Y:S01]  /*1620*/  PLOP3.LUT P2, PT, P2, PT, PT, 0x8, 0x80 ;  /* 0x000000000080781c */ /* 0x000fe2000174e170 */
[----:B------:R-:W-:Y:S01]  /*1630*/  USEL UR38, URZ, 0x1, UP6 ;  /* 0x00000001ff267887 */ /* 0x000fe2000b000000 */
[----:B------:R-:W-:Y:S01]  /*1640*/  CS2R R10, SRZ ;  /* 0x00000000000a7805 */ /* 0x000fe2000001ff00 */
[----:B------:R-:W-:Y:S01]  /*1650*/  IMAD.MOV.U32 R9, RZ, RZ, RZ ;  /* 0x000000ffff097224 */ /* 0x000fe200078e00ff */
[----:B------:R-:W3:Y:S01]  /*1660*/  LDCU UR62, c[0x0][0x370] ;  /* 0x00006e00ff3e77ac */ /* 0x000ee20008000800 */
[----:B------:R-:W-:Y:S01]  /*1670*/  IMAD.MOV.U32 R8, RZ, RZ, 0x1 ;  /* 0x00000001ff087424 */ /* 0x000fe200078e00ff */
[----:B------:R-:W4:Y:S01]  /*1680*/  LDCU.64 UR46, c[0x0][0x348] ;  /* 0x00006900ff2e77ac */ /* 0x000f220008000a00 */
[----:B------:R-:W-:-:S02]  /*1690*/  USHF.R.U32.HI UR66, URZ, 0x5, UR29 ;  /* 0x00000005ff427899 */ /* 0x000fc4000801161d */
[----:B--2---:R-:W-:Y:S02]  /*16a0*/  UIADD3 UR5, UPT, UPT, UR6, 0x7f, URZ ;  /* 0x0000007f06057890 */ /* 0x004fe4000fffe0ff */
[----:B------:R-:W-:Y:S02]  /*16b0*/  UIADD3 UR67, UPT, UPT, UR6, 0xfe, URZ ;  /* 0x000000fe06437890 */ /* 0x000fe4000fffe0ff */
[----:B------:R-:W-:Y:S01]  /*16c0*/  USHF.R.S32.HI UR4, URZ, 0x1f, UR5 ;  /* 0x0000001fff047899 */ /* 0x000fe20008011405 */
[----:B------:R-:W2:Y:S03]  /*16d0*/  LDCU UR61, c[0x0][0x374] ;  /* 0x00006e80ff3d77ac */ /* 0x000ea60008000800 */
[----:B------:R-:W-:Y:S02]  /*16e0*/  ULEA.HI UR4, UR4, UR5, URZ, 0x7 ;  /* 0x0000000504047291 */ /* 0x000fe4000f8f38ff */
[----:B------:R-:W-:-:S02]  /*16f0*/  USEL UR38, UR38, 0x2, UP1 ;  /* 0x0000000226267887 */ /* 0x000fc40008800000 */
[----:B------:R-:W-:Y:S02]  /*1700*/  USHF.R.S32.HI UR64, URZ, 0x7, UR4 ;  /* 0x00000007ff407899 */ /* 0x000fe40008011404 */
[----:B------:R-:W-:Y:S02]  /*1710*/  UIADD3 UR4, UPT, UPT, UR6, -0x1, URZ ;  /* 0xffffffff06047890 */ /* 0x000fe4000fffe0ff */
[----:B------:R-:W-:Y:S02]  /*1720*/  UISETP.LT.U32.AND UP0, UPT, UR64, 0x2, UPT ;  /* 0x000000024000788c */ /* 0x000fe4000bf01070 */
[----:B------:R-:W-:Y:S02]  /*1730*/  UISETP.GE.U32.AND UP2, UPT, UR4, -0xff, UPT ;  /* 0xffffff010400788c */ /* 0x000fe4000bf46070 */
[----:B------:R-:W-:Y:S01]  /*1740*/  USEL UR63, UR64, 0x2, UP0 ;  /* 0x00000002403f7887 */ /* 0x000fe20008000000 */
[----:B------:R-:W-:-:S03]  /*1750*/  UMOV UR23, URZ ;  /* 0x000000ff00177c82 */ /* 0x000fc60008000000 */
[----:B------:R-:W-:Y:S02]  /*1760*/  UIADD3 UR37, UPT, UPT, UR63, -0x1, URZ ;  /* 0xffffffff3f257890 */ /* 0x000fe4000fffe0ff */
[----:B------:R-:W-:-:S03]  /*1770*/  UIADD3 UR65, UPT, UPT, UR64, -UR63, URZ ;  /* 0x8000003f40417290 */ /* 0x000fc6000fffe0ff */
[----:B------:R-:W-:-:S04]  /*1780*/  @UP2 UIADD3 UR37, UPT, UPT, UR63, URZ, URZ ;  /* 0x000000ff3f252290 */ /* 0x000fc8000fffe0ff */
[----:B--234-:R-:W-:-:S12]  /*1790*/  UIADD3 UR37, UPT, UPT, UR37, 0x1, URZ ;  /* 0x0000000125257890 */ /* 0x01cfd8000fffe0ff */
.L_x_46:
[----:B------:R-:W-:Y:S01]  /*17a0*/  UISETP.NE.AND UP0, UPT, UR55, URZ, UPT ;  /* 0x000000ff3700728c */ /* 0x000fe2000bf05270 */
[----:B------:R-:W2:Y:S08]  /*17b0*/  S2UR UR55, SR_CgaCtaId ;  /* 0x00000000003779c3 */ /* 0x000eb00000008800 */
[----:B---3--:R-:W-:Y:S05]  /*17c0*/  BRA.U UP0, `(.L_x_23) ;  /* 0x0000000100347547 */ /* 0x008fea000b800000 */
[----:B------:R-:W3:Y:S01]  /*17d0*/  S2R R0, SR_CgaCtaId ;  /* 0x0000000000007919 */ /* 0x000ee20000008800 */
[----:B------:R-:W-:-:S04]  /*17e0*/  MOV R2, 0x400 ;  /* 0x0000040000027802 */ /* 0x000fc80000000f00 */
[----:B---3--:R-:W-:Y:S02]  /*17f0*/  LEA R0, R0, R2, 0x18 ;  /* 0x0000000200007211 */ /* 0x008fe400078ec0ff */
[----:B------:R-:W-:-:S03]  /*1800*/  SHF.L.U32 R2, R8, 0x1f, RZ ;  /* 0x0000001f08027819 */ /* 0x000fc600000006ff */
[----:B------:R-:W-:-:S04]  /*1810*/  IMAD R0, R9, 0x8, R0 ;  /* 0x0000000809007824 */ /* 0x000fc800078e0200 */
[----:B------:R-:W3:Y:S02]  /*1820*/  SYNCS.PHASECHK.TRANS64.TRYWAIT P0, [R0+URZ+0xe0], R2 ;  /* 0x0000e002000075a7 */ /* 0x000ee400080011ff */
[----:B---3--:R-:W-:Y:S05]  /*1830*/  @!P0 BRA `(.L_x_24) ;  /* 0x0000007000988947 */ /* 0x008fea0003800000 */
.L_x_140:
[----:B------:R-:W-:Y:S01]  /*1840*/  VIADD R9, R9, 0x1 ;  /* 0x0000000109097836 */ /* 0x000fe20000000000 */
[----:B------:R3:W-:Y:S04]  /*1850*/  SYNCS.ARRIVE.TRANS64.A1T0 RZ, [R0+URZ+0xd0], RZ ;  /* 0x0000d0ff00ff79a7 */ /* 0x0007e800081000ff */
[----:B------:R-:W-:-:S04]  /*1860*/  ISETP.NE.AND P0, PT, R9, 0x2, PT ;  /* 0x000000020900780c */ /* 0x000fc80003f05270 */
[----:B------:R-:W-:Y:S02]  /*1870*/  SEL R9, R9, RZ, P0 ;  /* 0x000000ff09097207 */ /* 0x000fe40000000000 */
[----:B---3--:R-:W-:-:S04]  /*1880*/  SEL R0, RZ, 0x1, P0 ;  /* 0x00000001ff007807 */ /* 0x008fc80000000000 */
[----:B------:R-:W-:-:S07]  /*1890*/  LOP3.LUT R8, R8, R0, RZ, 0x3c, !PT ;  /* 0x0000000008087212 */ /* 0x000fce00078e3cff */
.L_x_23:
[----:B------:R-:W-:Y:S01]  /*18a0*/  UMOV UR21, 0x400 ;  /* 0x0000040000157882 */ /* 0x000fe20000000000 */
[----:B------:R-:W-:Y:S01]  /*18b0*/  SHF.L.U32 R0, R12, 0x1f, RZ ;  /* 0x0000001f0c007819 */ /* 0x000fe200000006ff */
[----:B--2---:R-:W-:Y:S02]  /*18c0*/  ULEA UR21, UR55, UR21, 0x18 ;  /* 0x0000001537157291 */ /* 0x004fe4000f8ec0ff */
[----:B------:R-:W-:Y:S02]  /*18d0*/  UISETP.GE.U32.AND UP0, UPT, UR67, 0xff, UPT ;  /* 0x000000ff4300788c */ /* 0x000fe4000bf06070 */
[----:B------:R-:W-:Y:S02]  /*18e0*/  ULEA UR4, UR23, UR21, 0x3 ;  /* 0x0000001517047291 */ /* 0x000fe4000f8e18ff */
[----:B------:R-:W-:Y:S02]  /*18f0*/  USHF.L.U32 UR59, UR24, 0x6, URZ ;  /* 0x00000006183b7899 */ /* 0x000fe400080006ff */
[----:B------:R-:W-:Y:S01]  /*1900*/  ULEA UR27, UR28, UR66, 0x7 ;  /* 0x000000421c1b7291 */ /* 0x000fe2000f8e38ff */
[----:B------:R-:W-:-:S04]  /*1910*/  UMOV UR13, URZ ;  /* 0x000000ff000d7c82 */ /* 0x000fc80008000000 */
[----:B------:R2:W3:Y:S01]  /*1920*/  SYNCS.PHASECHK.TRANS64.TRYWAIT P1, [UR4+0x10], R0 ;  /* 0x00001000ff0075a7 */ /* 0x0004e20008021104 */
[----:B------:R-:W-:Y:S06]  /*1930*/  BRA.U !UP0, `(.L_x_25) ;  /* 0x0000000508587547 */ /* 0x000fec000b800000 */
[----:B------:R-:W-:Y:S01]  /*1940*/  UMOV UR22, URZ ;  /* 0x000000ff00167c82 */ /* 0x000fe20008000000 */
[----:B------:R-:W-:-:S05]  /*1950*/  UMOV UR6, UR23 ;  /* 0x0000001700067c82 */ /* 0x000fca0008000000 */
.L_x_33:
[----:B------:R-:W-:Y:S01]  /*1960*/  ULEA UR57, UR6, UR21, 0x3 ;  /* 0x0000001506397291 */ /* 0x000fe2000f8e18ff */
[----:B---3--:R-:W-:Y:S01]  /*1970*/  @!P4 MOV R2, 0x18000 ;  /* 0x000180000002c802 */ /* 0x008fe20000000f00 */
[----:B-123--:R-:W-:Y:S10]  /*1980*/  @P1 BRA `(.L_x_26) ;  /* 0x00000000000c1947 */ /* 0x00eff40003800000 */
[----:B------:R-:W-:-:S04]  /*1990*/  SHF.L.U32 R3, R12, 0x1f, RZ ;  /* 0x0000001f0c037819 */ /* 0x000fc800000006ff */
[----:B------:R-:W3:Y:S02]  /*19a0*/  SYNCS.PHASECHK.TRANS64.TRYWAIT P0, [UR57+0x10], R3 ;  /* 0x00001003ff0075a7 */ /* 0x000ee40008001139 */
[----:B---3--:R-:W-:Y:S05]  /*19b0*/  @!P0 BRA `(.L_x_27) ;  /* 0x00000070004c8947 */ /* 0x008fea0003800000 */
.L_x_26:
[----:B------:R3:W-:Y:S01]  /*19c0*/  @!P4 SYNCS.ARRIVE.TRANS64 RZ, [UR57], R2 ;  /* 0x00000002ffffc9a7 */ /* 0x0007e20008000039 */
[----:B------:R-:W-:-:S04]  /*19d0*/  ULOP3.LUT UR4, UR38, 0x2, URZ, 0xfc, !UPT ;  /* 0x0000000226047892 */ /* 0x000fc8000f8efcff */
[----:B------:R-:W-:-:S09]  /*19e0*/  UISETP.NE.AND UP0, UPT, UR4, 0x2, UPT ;  /* 0x000000020400788c */ /* 0x000fd2000bf05270 */
[----:B------:R-:W-:Y:S05]  /*19f0*/  BRA.U UP0, `(.L_x_28) ;  /* 0x0000000100047547 */ /* 0x000fea000b800000 */
[----:B-1----:R-:W-:Y:S05]  /*1a00*/  BPT.TRAP 0x1 ;  /* 0x000000040000795c */ /* 0x002fea0000300000 */
.L_x_28:
[----:B------:R-:W-:Y:S04]  /*1a10*/  BSSY.RECONVERGENT B0, `(.L_x_29) ;  /* 0x0000003000007945 */ /* 0x000fe80003800200 */
[----:B------:R-:W-:Y:S05]  /*1a20*/  @P3 BRA `(.L_x_30) ;  /* 0x0000000000043947 */ /* 0x000fea0003800000 */
[----:B-1----:R-:W-:Y:S05]  /*1a30*/  BPT.TRAP 0x1 ;  /* 0x000000040000795c */ /* 0x002fea0000300000 */
.L_x_30:
[----:B-1----:R-:W-:Y:S05]  /*1a40*/  BSYNC.RECONVERGENT B0 ;  /* 0x0000000000007941 */ /* 0x002fea0003800200 */
.L_x_29:
[----:B------:R-:W-:Y:S01]  /*1a50*/  UIADD3 UR4, UPT, UPT, UR6, 0x1, URZ ;  /* 0x0000000106047890 */ /* 0x000fe2000fffe0ff */
[----:B------:R-:W-:Y:S01]  /*1a60*/  BSSY.RECONVERGENT B0, `(.L_x_31) ;  /* 0x000003e000007945 */ /* 0x000fe20003800200 */
[----:B------:R-:W-:Y:S02]  /*1a70*/  ELECT P0, URZ, PT ;  /* 0x0000000000ff782f */ /* 0x000fe40003800000 */
[----:B------:R-:W-:-:S04]  /*1a80*/  UISETP.NE.AND UP0, UPT, UR4, 0x2, UPT ;  /* 0x000000020400788c */ /* 0x000fc8000bf05270 */
[----:B------:R-:W-:Y:S02]  /*1a90*/  USEL UR5, URZ, 0x1, UP0 ;  /* 0x00000001ff057887 */ /* 0x000fe40008000000 */
[----:B------:R-:W-:-:S04]  /*1aa0*/  USEL UR23, UR4, URZ, UP0 ;  /* 0x000000ff04177287 */ /* 0x000fc80008000000 */
[----:B------:R-:W-:Y:S01]  /*1ab0*/  ULEA UR4, UR23, UR21, 0x3 ;  /* 0x0000001517047291 */ /* 0x000fe2000f8e18ff */
[----:B------:R-:W-:-:S04]  /*1ac0*/  LOP3.LUT R12, R12, UR5, RZ, 0x3c, !PT ;  /* 0x000000050c0c7c12 */ /* 0x000fc8000f8e3cff */
[----:B--2---:R-:W-:-:S04]  /*1ad0*/  SHF.L.U32 R0, R12, 0x1f, RZ ;  /* 0x0000001f0c007819 */ /* 0x004fc800000006ff */
[----:B------:R1:W2:Y:S01]  /*1ae0*/  SYNCS.PHASECHK.TRANS64.TRYWAIT P1, [UR4+0x10], R0 ;  /* 0x00001000ff0075a7 */ /* 0x0002a20008021104 */
[----:B------:R-:W-:Y:S05]  /*1af0*/  @!P0 BRA `(.L_x_32) ;  /* 0x0000000000d08947 */ /* 0x000fea0003800000 */
[----:B------:R-:W-:Y:S02]  /*1b00*/  ULEA UR32, UR6, UR21, 0xf ;  /* 0x0000001506207291 */ /* 0x000fe4000f8e78ff */
[----:B------:R-:W-:Y:S02]  /*1b10*/  UIADD3 UR4, UP1, UPT, UR46, 0x80, URZ ;  /* 0x000000802e047890 */ /* 0x000fe4000ff3e0ff */
[----:B------:R-:W-:Y:S02]  /*1b20*/  ULEA UR7, UR6, UR29, 0xe ;  /* 0x0000001d06077291 */ /* 0x000fe4000f8e70ff */
[----:B------:R-:W-:Y:S02]  /*1b30*/  USHF.L.U32 UR58, UR22, 0x7, URZ ;  /* 0x00000007163a7899 */ /* 0x000fe400080006ff */
[----:B------:R-:W-:Y:S02]  /*1b40*/  UIADD3 UR14, UP0, UPT, UR46, 0x180, URZ ;  /* 0x000001802e0e7890 */ /* 0x000fe4000ff1e0ff */
[----:B------:R-:W-:-:S02]  /*1b50*/  UIADD3.X UR5, UPT, UPT, URZ, UR47, URZ, UP1, !UPT ;  /* 0x0000002fff057290 */ /* 0x000fc40008ffe4ff */
[----:B------:R-:W-:Y:S02]  /*1b60*/  ULEA UR7, UR7, UR21, 0x2 ;  /* 0x0000001507077291 */ /* 0x000fe4000f8e10ff */
[----:B------:R-:W-:Y:S02]  /*1b70*/  UIADD3 UR56, UPT, UPT, UR32, 0x8800, URZ ;  /* 0x0000880020387890 */ /* 0x000fe4000fffe0ff */
[----:B------:R-:W-:Y:S02]  /*1b80*/  UIADD3 UR50, UPT, UPT, UR58, 0x20, URZ ;  /* 0x000000203a327890 */ /* 0x000fe4000fffe0ff */
[----:B------:R-:W-:Y:S02]  /*1b90*/  UIADD3 UR48, UPT, UPT, UR32, 0xa800, URZ ;  /* 0x0000a80020307890 */ /* 0x000fe4000fffe0ff */
[----:B------:R-:W-:Y:S02]  /*1ba0*/  UIADD3 UR42, UPT, UPT, UR58, 0x40, URZ ;  /* 0x000000403a2a7890 */ /* 0x000fe4000fffe0ff */
[----:B------:R-:W-:-:S02]  /*1bb0*/  UIADD3 UR40, UPT, UPT, UR32, 0xc800, URZ ;  /* 0x0000c80020287890 */ /* 0x000fc4000fffe0ff */
[----:B------:R-:W-:Y:S02]  /*1bc0*/  UIADD3 UR34, UPT, UPT, UR58, 0x60, URZ ;  /* 0x000000603a227890 */ /* 0x000fe4000fffe0ff */
[----:B------:R-:W-:Y:S02]  /*1bd0*/  UIADD3 UR32, UPT, UPT, UR32, 0xe800, URZ ;  /* 0x0000e80020207890 */ /* 0x000fe4000fffe0ff */
[----:B------:R-:W-:Y:S02]  /*1be0*/  UIADD3.X UR15, UPT, UPT, URZ, UR47, URZ, UP0, !UPT ;  /* 0x0000002fff0f7290 */ /* 0x000fe400087fe4ff */
[----:B------:R-:W-:Y:S02]  /*1bf0*/  UIADD3 UR24, UPT, UPT, UR7, 0x18800, URZ ;  /* 0x0001880007187890 */ /* 0x000fe4000fffe0ff */
[----:B------:R-:W-:Y:S01]  /*1c00*/  UIADD3 UR8, UPT, UPT, UR7, 0x1c800, URZ ;  /* 0x0001c80007087890 */ /* 0x000fe2000fffe0ff */
[----:B------:R-:W-:Y:S01]  /*1c10*/  UMOV UR30, 0x0 ;  /* 0x00000000001e7882 */ /* 0x000fe20000000000 */
[----:B------:R-:W-:Y:S01]  /*1c20*/  UMOV UR31, 0x10000000 ;  /* 0x10000000001f7882 */ /* 0x000fe20000000000 */
[----:B------:R-:W-:Y:S01]  /*1c30*/  UMOV UR49, UR57 ;  /* 0x0000003900317c82 */ /* 0x000fe20008000000 */
[----:B------:R-:W-:Y:S01]  /*1c40*/  UMOV UR51, UR59 ;  /* 0x0000003b00337c82 */ /* 0x000fe20008000000 */
[----:B------:R-:W-:Y:S01]  /*1c50*/  UMOV UR52, UR60 ;  /* 0x0000003c00347c82 */ /* 0x000fe20008000000 */
[----:B------:R-:W-:Y:S01]  /*1c60*/  UMOV UR41, UR57 ;  /* 0x0000003900297c82 */ /* 0x000fe20008000000 */
[----:B------:R-:W-:Y:S01]  /*1c70*/  UMOV UR43, UR59 ;  /* 0x0000003b002b7c82 */ /* 0x000fe20008000000 */
[----:B------:R-:W-:Y:S01]  /*1c80*/  UMOV UR44, UR60 ;  /* 0x0000003c002c7c82 */ /* 0x000fe20008000000 */
[----:B------:R-:W-:Y:S01]  /*1c90*/  UTMALDG.3D [UR56], [UR4], desc[UR30] ;  /* 0x00001e38040075b4 */ /* 0x000fe20008011000 */
[----:B------:R-:W-:Y:S01]  /*1ca0*/  UMOV UR33, UR57 ;  /* 0x0000003900217c82 */ /* 0x000fe20008000000 */
[----:B------:R-:W-:Y:S01]  /*1cb0*/  UMOV UR35, UR59 ;  /* 0x0000003b00237c82 */ /* 0x000fe20008000000 */
[----:B------:R-:W-:Y:S01]  /*1cc0*/  UMOV UR36, UR60 ;  /* 0x0000003c00247c82 */ /* 0x000fe20008000000 */
[----:B------:R-:W-:Y:S01]  /*1cd0*/  UMOV UR13, 0x30000 ;  /* 0x00030000000d7882 */ /* 0x000fe20000000000 */
[----:B------:R-:W-:Y:S01]  /*1ce0*/  UMOV UR25, UR57 ;  /* 0x0000003900197c82 */ /* 0x000fe20008000000 */
[----:B------:R-:W-:Y:S01]  /*1cf0*/  UMOV UR28, UR60 ;  /* 0x0000003c001c7c82 */ /* 0x000fe20008000000 */
[----:B------:R-:W-:Y:S01]  /*1d00*/  UMOV UR26, UR58 ;  /* 0x0000003a001a7c82 */ /* 0x000fe20008000000 */
[----:B------:R-:W-:Y:S01]  /*1d10*/  UTMALDG.3D [UR48], [UR4], desc[UR30] ;  /* 0x00001e30040075b4 */ /* 0x000fe20008011000 */
[----:B------:R-:W-:Y:S01]  /*1d20*/  UMOV UR9, UR57 ;  /* 0x0000003900097c82 */ /* 0x000fe20008000000 */
[----:B------:R-:W-:Y:S01]  /*1d30*/  UMOV UR11, UR27 ;  /* 0x0000001b000b7c82 */ /* 0x000fe20008000000 */
[----:B------:R-:W-:Y:S01]  /*1d40*/  UMOV UR12, UR60 ;  /* 0x0000003c000c7c82 */ /* 0x000fe20008000000 */
[----:B------:R-:W-:Y:S01]  /*1d50*/  UMOV UR10, UR50 ;  /* 0x00000032000a7c82 */ /* 0x000fe20008000000 */
[----:B------:R-:W-:Y:S01]  /*1d60*/  UIADD3 UR16, UPT, UPT, UR7, 0x20800, URZ ;  /* 0x0002080007107890 */ /* 0x000fe2000fffe0ff */
[----:B------:R-:W-:Y:S01]  /*1d70*/  UMOV UR17, UR57 ;  /* 0x0000003900117c82 */ /* 0x000fe20008000000 */
[----:B------:R-:W-:Y:S01]  /*1d80*/  UTMALDG.3D [UR40], [UR4], desc[UR30] ;  /* 0x00001e28040075b4 */ /* 0x000fe20008011000 */
[----:B------:R-:W-:Y:S01]  /*1d90*/  UMOV UR19, UR27 ;  /* 0x0000001b00137c82 */ /* 0x000fe20008000000 */
[----:B------:R-:W-:Y:S01]  /*1da0*/  UMOV UR20, UR60 ;  /* 0x0000003c00147c82 */ /* 0x000fe20008000000 */
[----:B------:R-:W-:Y:S01]  /*1db0*/  UMOV UR18, UR42 ;  /* 0x0000002a00127c82 */ /* 0x000fe20008000000 */
[----:B------:R-:W-:Y:S01]  /*1dc0*/  UTMALDG.3D [UR32], [UR4], desc[UR30] ;  /* 0x00001e20040075b4 */ /* 0x000fe20008011000 */
[----:B------:R-:W-:Y:S01]  /*1dd0*/  UTMALDG.3D.MULTICAST [UR24], [UR14], UR13, desc[UR30] ;  /* 0x00001e180e0073b4 */ /* 0x000fe2000801180d */
[----:B------:R4:W-:Y:S01]  /*1de0*/  UTMALDG.3D.MULTICAST [UR8], [UR14], UR13, desc[UR30] ;  /* 0x00001e080e0073b4 */ /* 0x0009e2000801180d */
[----:B------:R1:W-:Y:S01]  /*1df0*/  UTMALDG.3D.MULTICAST [UR16], [UR14], UR13, desc[UR30] ;  /* 0x00001e100e0073b4 */ /* 0x0003e2000801180d */
[----:B----4-:R-:W-:Y:S01]  /*1e00*/  UIADD3 UR8, UPT, UPT, UR7, 0x24800, URZ ;  /* 0x0002480007087890 */ /* 0x010fe2000fffe0ff */
[----:B------:R-:W-:-:S08]  /*1e10*/  UMOV UR10, UR34 ;  /* 0x00000022000a7c82 */ /* 0x000fd00008000000 */
[----:B------:R1:W-:Y:S02]  /*1e20*/  UTMALDG.3D.MULTICAST [UR8], [UR14], UR13, desc[UR30] ;  /* 0x00001e080e0073b4 */ /* 0x0003e4000801180d */
[----:B-1----:R-:W-:Y:S01]  /*1e30*/  NOP ;  /* 0x0000000000007918 */ /* 0x002fe20000000000 */
.L_x_32:
[----:B------:R-:W-:Y:S05]  /*1e40*/  BSYNC.RECONVERGENT B0 ;  /* 0x0000000000007941 */ /* 0x000fea0003800200 */
.L_x_31:
[----:B------:R-:W-:Y:S01]  /*1e50*/  UIADD3 UR22, UPT, UPT, UR22, 0x1, URZ ;  /* 0x0000000116167890 */ /* 0x000fe2000fffe0ff */
[----:B------:R-:W-:Y:S01]  /*1e60*/  UMOV UR6, UR23 ;  /* 0x0000001700067c82 */ /* 0x000fe20008000000 */
[----:B------:R-:W-:Y:S02]  /*1e70*/  UMOV UR13, UR37 ;  /* 0x00000025000d7c82 */ /* 0x000fe40008000000 */
[----:B------:R-:W-:-:S09]  /*1e80*/  UISETP.NE.AND UP0, UPT, UR22, UR37, UPT ;  /* 0x000000251600728c */ /* 0x000fd2000bf05270 */
[----:B------:R-:W-:Y:S05]  /*1e90*/  BRA.U UP0, `(.L_x_33) ;  /* 0xfffffff900b07547 */ /* 0x000fea000b83ffff */
.L_x_25:
[----:B------:R-:W-:Y:S01]  /*1ea0*/  ULEA UR4, UR23, UR21, 0x3 ;  /* 0x0000001517047291 */ /* 0x000fe2000f8e18ff */
[----:B-12---:R-:W-:Y:S01]  /*1eb0*/  SHF.L.U32 R0, R12, 0x1f, RZ ;  /* 0x0000001f0c007819 */ /* 0x006fe200000006ff */
[----:B------:R-:W-:Y:S01]  /*1ec0*/  @!P2 SYNCS.ARRIVE.TRANS64.A1T0 RZ, [UR21+0x68], RZ ;  /* 0x000068ffffffa9a7 */ /* 0x000fe20008100015 */
[----:B------:R-:W-:-:S06]  /*1ed0*/  UISETP.GT.AND UP0, UPT, UR64, UR63, UPT ;  /* 0x0000003f4000728c */ /* 0x000fcc000bf04270 */
[----:B---3--:R1:W2:Y:S03]  /*1ee0*/  SYNCS.PHASECHK.TRANS64.TRYWAIT P1, [UR4+0x10], R0 ;  /* 0x00001000ff0075a7 */ /* 0x0082a60008021104 */
[----:B------:R-:W-:Y:S05]  /*1ef0*/  BRA.U !UP0, `(.L_x_34) ;  /* 0x0000000508547547 */ /* 0x000fea000b800000 */
[----:B------:R-:W-:Y:S01]  /*1f00*/  UIADD3 UR22, UPT, UPT, UR65, UR13, URZ ;  /* 0x0000000d41167290 */ /* 0x000fe2000fffe0ff */
[----:B------:R-:W-:-:S11]  /*1f10*/  UMOV UR6, UR23 ;  /* 0x0000001700067c82 */ /* 0x000fd60008000000 */
.L_x_42:
[----:B------:R-:W-:Y:S01]  /*1f20*/  ULEA UR57, UR6, UR21, 0x3 ;  /* 0x0000001506397291 */ /* 0x000fe2000f8e18ff */
[----:B--2---:R-:W-:Y:S01]  /*1f30*/  @!P4 MOV R2, 0x18000 ;  /* 0x000180000002c802 */ /* 0x004fe20000000f00 */
[----:B--23--:R-:W-:Y:S10]  /*1f40*/  @P1 BRA `(.L_x_35) ;  /* 0x00000000000c1947 */ /* 0x00cff40003800000 */
[----:B------:R-:W-:-:S04]  /*1f50*/  SHF.L.U32 R3, R12, 0x1f, RZ ;  /* 0x0000001f0c037819 */ /* 0x000fc800000006ff */
[----:B------:R-:W2:Y:S02]  /*1f60*/  SYNCS.PHASECHK.TRANS64.TRYWAIT P0, [UR57+0x10], R3 ;  /* 0x00001003ff0075a7 */ /* 0x000ea40008001139 */
[----:B--2---:R-:W-:Y:S05]  /*1f70*/  @!P0 BRA `(.L_x_36) ;  /* 0x0000006800f48947 */ /* 0x004fea0003800000 */
.L_x_35:
[----:B------:R2:W-:Y:S01]  /*1f80*/  @!P4 SYNCS.ARRIVE.TRANS64 RZ, [UR57], R2 ;  /* 0x00000002ffffc9a7 */ /* 0x0005e20008000039 */
[----:B------:R-:W-:-:S04]  /*1f90*/  ULOP3.LUT UR4, UR38, 0x2, URZ, 0xfc, !UPT ;  /* 0x0000000226047892 */ /* 0x000fc8000f8efcff */
[----:B------:R-:W-:-:S09]  /*1fa0*/  UISETP.NE.AND UP0, UPT, UR4, 0x2, UPT ;  /* 0x000000020400788c */ /* 0x000fd2000bf05270 */
[----:B------:R-:W-:Y:S05]  /*1fb0*/  BRA.U UP0, `(.L_x_37) ;  /* 0x0000000100047547 */ /* 0x000fea000b800000 */
[----:B------:R-:W-:Y:S05]  /*1fc0*/  BPT.TRAP 0x1 ;  /* 0x000000040000795c */ /* 0x000fea0000300000 */
.L_x_37:
[----:B------:R-:W-:Y:S04]  /*1fd0*/  BSSY.RECONVERGENT B0, `(.L_x_38) ;  /* 0x0000003000007945 */ /* 0x000fe80003800200 */
[----:B------:R-:W-:Y:S05]  /*1fe0*/  @P3 BRA `(.L_x_39) ;  /* 0x0000000000043947 */ /* 0x000fea0003800000 */
[----:B------:R-:W-:Y:S05]  /*1ff0*/  BPT.TRAP 0x1 ;  /* 0x000000040000795c */ /* 0x000fea0000300000 */
.L_x_39:
[----:B------:R-:W-:Y:S05]  /*2000*/  BSYNC.RECONVERGENT B0 ;  /* 0x0000000000007941 */ /* 0x000fea0003800200 */
.L_x_38:
        /* <DEDUP_REMOVED lines=8> */
[----:B-1----:R-:W-:-:S04]  /*2090*/  SHF.L.U32 R0, R12, 0x1f, RZ ;  /* 0x0000001f0c007819 */ /* 0x002fc800000006ff */
[----:B------:R1:W3:Y:S01]  /*20a0*/  SYNCS.PHASECHK.TRANS64.TRYWAIT P1, [UR4+0x10], R0 ;  /* 0x00001000ff0075a7 */ /* 0x0002e20008021104 */
        /* <DEDUP_REMOVED lines=53> */
.L_x_41:
[----:B------:R-:W-:Y:S05]  /*2400*/  BSYNC.RECONVERGENT B0 ;  /* 0x0000000000007941 */ /* 0x000fea0003800200 */
.L_x_40:
[----:B------:R-:W-:Y:S01]  /*2410*/  UIADD3 UR13, UPT, UPT, UR13, 0x1, URZ ;  /* 0x000000010d0d7890 */ /* 0x000fe2000fffe0ff */
[----:B------:R-:W-:-:S03]  /*2420*/  UMOV UR6, UR23 ;  /* 0x0000001700067c82 */ /* 0x000fc60008000000 */
[----:B------:R-:W-:-:S09]  /*2430*/  UISETP.NE.AND UP0, UPT, UR13, UR22, UPT ;  /* 0x000000160d00728c */ /* 0x000fd2000bf05270 */
[----:B------:R-:W-:Y:S05]  /*2440*/  BRA.U UP0, `(.L_x_42) ;  /* 0xfffffff900b47547 */ /* 0x000fea000b83ffff */
.L_x_34:
[C---:B------:R-:W-:Y:S01]  /*2450*/  LEA R3, R11.reuse, UR21, 0x3 ;  /* 0x000000150b037c11 */ /* 0x040fe2000f8e18ff */
[----:B------:R-:W-:Y:S01]  /*2460*/  NOP ;  /* 0x0000000000007918 */ /* 0x000fe20000000000 */
[----:B-1----:R-:W-:Y:S02]  /*2470*/  SHF.L.U32 R0, R10, 0x1f, RZ ;  /* 0x0000001f0a007819 */ /* 0x002fe400000006ff */
[----:B------:R-:W-:Y:S02]  /*2480*/  LEA R4, R11, UR21, 0x4 ;  /* 0x000000150b047c11 */ /* 0x000fe4000f8e20ff */
[----:B------:R-:W1:Y:S02]  /*2490*/  SYNCS.PHASECHK.TRANS64.TRYWAIT P0, [R3+URZ+0x70], R0 ;  /* 0x00007000030075a7 */ /* 0x000e6400080011ff */
[----:B-1----:R-:W-:Y:S05]  /*24a0*/  @!P0 BRA `(.L_x_43) ;  /* 0x0000006400c08947 */ /* 0x002fea0003800000 */
.L_x_143:
[----:B------:R-:W4:Y:S01]  /*24b0*/  LDS.128 R4, [R4+0x100] ;  /* 0x0001000004047984 */ /* 0x000f220000000c00 */
[----:B------:R-:W-:Y:S01]  /*24c0*/  UISETP.GE.AND UP0, UPT, UR39, 0x1, UPT ;  /* 0x000000012700788c */ /* 0x000fe2000bf06270 */
[----:B------:R-:W-:Y:S01]  /*24d0*/  @!PT LDS RZ, [RZ] ;  /* 0x00000000fffff984 */ /* 0x000fe20000000800 */
[----:B------:R-:W-:Y:S01]  /*24e0*/  @!PT LDS RZ, [RZ] ;  /* 0x00000000fffff984 */ /* 0x000fe20000000800 */
[----:B------:R-:W-:Y:S01]  /*24f0*/  @!PT LDS RZ, [RZ] ;  /* 0x00000000fffff984 */ /* 0x000fe20000000800 */
[----:B------:R-:W-:Y:S01]  /*2500*/  @!PT LDS RZ, [RZ] ;  /* 0x00000000fffff984 */ /* 0x000fe20000000800 */
[----:B------:R1:W-:Y:S06]  /*2510*/  MEMBAR.ALL.CTA ;  /* 0x0000000000007992 */ /* 0x0003ec0000008000 */
[----:B-1----:R-:W1:Y:S01]  /*2520*/  FENCE.VIEW.ASYNC.S ;  /* 0x00000000000073c6 */ /* 0x002e620000000000 */
[----:B----4-:R-:W-:-:S13]  /*2530*/  LOP3.LUT P0, RZ, R6, 0x1, RZ, 0xc0, !PT ;  /* 0x0000000106ff7812 */ /* 0x010fda000780c0ff */
[----:B-1----:R-:W-:Y:S01]  /*2540*/  VOTEU.ANY UP1, P0 ;  /* 0x0000000000ff7886 */ /* 0x002fe20000020100 */
[----:B------:R-:W-:-:S13]  /*2550*/  PLOP3.LUT P0, PT, PT, PT, UP1, 0x80, 0x8 ;  /* 0x000000000008781c */ /* 0x000fda0003f0f018 */
[----:B------:R-:W-:Y:S02]  /*2560*/  @P0 LOP3.LUT R0, R5, 0xffff, RZ, 0xc0, !PT ;  /* 0x0000ffff05000812 */ /* 0x000fe400078ec0ff */
[----:B--2---:R-:W-:Y:S02]  /*2570*/  @P0 MOV R2, R4 ;  /* 0x0000000400020202 */ /* 0x004fe40000000f00 */
[----:B------:R-:W-:Y:S01]  /*2580*/  @P0 R2UR UR5, R0 ;  /* 0x00000000000502ca */ /* 0x000fe200000e0000 */
[----:B------:R-:W-:Y:S01]  /*2590*/  VIADD R0, R3, 0x80 ;  /* 0x0000008003007836 */ /* 0x000fe20000000000 */
[----:B------:R-:W-:Y:S02]  /*25a0*/  @P0 SHF.R.U32.HI R4, RZ, 0x10, R5 ;  /* 0x00000010ff040819 */ /* 0x000fe40000011605 */
[----:B------:R-:W-:Y:S02]  /*25b0*/  @P0 R2UR UR6, R2 ;  /* 0x00000000020602ca */ /* 0x000fe400000e0000 */
[----:B------:R-:W-:-:S02]  /*25c0*/  PRMT R0, RZ, 0x654, R0 ;  /* 0x00000654ff007816 */ /* 0x000fc40000000000 */
[----:B------:R-:W-:Y:S02]  /*25d0*/  @P0 R2UR UR4, R4 ;  /* 0x00000000040402ca */ /* 0x000fe400000e0000 */
[----:B------:R1:W-:Y:S03]  /*25e0*/  SYNCS.ARRIVE.TRANS64.RED.A1T0 RZ, [R0+URZ], RZ ;  /* 0x000000ff00ff79a7 */ /* 0x0003e600081004ff */
[----:B------:R-:W-:-:S04]  /*25f0*/  @UP1 UMOV UR53, UR5 ;  /* 0x0000000500351c82 */ /* 0x000fc80008000000 */
[----:B------:R-:W-:-:S04]  /*2600*/  @UP1 UMOV UR54, UR6 ;  /* 0x0000000600361c82 */ /* 0x000fc80008000000 */
[----:B------:R-:W-:Y:S01]  /*2610*/  @UP1 UMOV UR60, UR4 ;  /* 0x00000004003c1c82 */ /* 0x000fe20008000000 */
[----:B------:R-:W-:Y:S05]  /*2620*/  BRA.U !UP0, `(.L_x_44) ;  /* 0x0000000108d47547 */ /* 0x000fea000b800000 */
[----:B------:R-:W2:Y:S01]  /*2630*/  LDCU.128 UR12, c[0x0][0xb10] ;  /* 0x00016200ff0c77ac */ /* 0x000ea20008000c00 */
[----:B------:R-:W4:Y:S01]  /*2640*/  LDCU UR22, c[0x0][0xb20] ;  /* 0x00016400ff1677ac */ /* 0x000f220008000800 */
[----:B------:R-:W3:Y:S01]  /*2650*/  LDCU UR20, c[0x0][0xb0c] ;  /* 0x00016180ff1477ac */ /* 0x000ee20008000800 */
[----:B------:R-:W1:Y:S01]  /*2660*/  LDCU.64 UR8, c[0x0][0xb28] ;  /* 0x00016500ff0877ac */ /* 0x000e620008000a00 */
[----:B------:R-:W-:Y:S02]  /*2670*/  UISETP.NE.AND UP3, UPT, UR39, 0x1, UPT ;  /* 0x000000012700788c */ /* 0x000fe4000bf65270 */
[----:B--2---:R-:W-:Y:S02]  /*2680*/  UIMAD.WIDE.U32 UR6, UR61, UR15, URZ ;  /* 0x0000000f3d0672a5 */ /* 0x004fe4000f8e00ff */
[----:B------:R-:W-:Y:S02]  /*2690*/  UIMAD.WIDE.U32 UR4, UR62, UR12, URZ ;  /* 0x0000000c3e0472a5 */ /* 0x000fe4000f8e00ff */
[----:B------:R-:W-:-:S02]  /*26a0*/  UISETP.NE.AND UP0, UPT, UR14, 0x1, UPT ;  /* 0x000000010e00788c */ /* 0x000fc4000bf05270 */
[----:B------:R-:W-:Y:S01]  /*26b0*/  UIMAD.WIDE.U32 UR18, UR53, UR15, URZ ;  /* 0x0000000f351272a5 */ /* 0x000fe2000f8e00ff */
[----:B------:R-:W-:Y:S02]  /*26c0*/  UMOV UR6, UR7 ;  /* 0x0000000700067c82 */ /* 0x000fe40008000000 */
[----:B------:R-:W-:Y:S01]  /*26d0*/  UMOV UR4, UR5 ;  /* 0x0000000500047c82 */ /* 0x000fe20008000000 */
[----:B----4-:R-:W-:Y:S02]  /*26e0*/  USHF.R.U32.HI UR6, URZ, UR22, UR6 ;  /* 0x00000016ff067299 */ /* 0x010fe40008011606 */
[----:B---3--:R-:W-:Y:S02]  /*26f0*/  UISETP.NE.AND UP2, UPT, UR20, 0x1, UPT ;  /* 0x000000011400788c */ /* 0x008fe4000bf45270 */
[----:B------:R-:W-:Y:S02]  /*2700*/  USHF.R.U32.HI UR4, URZ, UR13, UR4 ;  /* 0x0000000dff047299 */ /* 0x000fe40008011604 */
[----:B------:R-:W-:-:S02]  /*2710*/  USEL UR5, UR61, UR6, !UP0 ;  /* 0x000000063d057287 */ /* 0x000fc4000c000000 */
[----:B------:R-:W-:Y:S02]  /*2720*/  USEL UR6, UR62, UR4, !UP2 ;  /* 0x000000043e067287 */ /* 0x000fe4000d000000 */
[----:B-1----:R-:W-:Y:S01]  /*2730*/  UIMAD.WIDE.U32 UR10, UR5, UR8, URZ ;  /* 0x00000008050a72a5 */ /* 0x002fe2000f8e00ff */
[----:B------:R-:W-:Y:S01]  /*2740*/  UMOV UR4, UR19 ;  /* 0x0000001300047c82 */ /* 0x000fe20008000000 */
[----:B------:R-:W-:Y:S02]  /*2750*/  UIMAD.WIDE.U32 UR16, UR54, UR12, URZ ;  /* 0x0000000c361072a5 */ /* 0x000fe4000f8e00ff */
[----:B------:R-:W-:-:S03]  /*2760*/  UIMAD.WIDE.U32 UR18, UR6, UR8, URZ ;  /* 0x00000008061272a5 */ /* 0x000fc6000f8e00ff */
[----:B------:R-:W-:Y:S01]  /*2770*/  UMOV UR10, UR11 ;  /* 0x0000000b000a7c82 */ /* 0x000fe20008000000 */
[----:B------:R-:W-:Y:S02]  /*2780*/  USHF.R.U32.HI UR4, URZ, UR22, UR4 ;  /* 0x00000016ff047299 */ /* 0x000fe40008011604 */
[----:B------:R-:W-:Y:S01]  /*2790*/  @UP3 USHF.R.U32.HI UR5, URZ, UR9, UR10 ;  /* 0x00000009ff053299 */ /* 0x000fe2000801160a */
[----:B------:R-:W-:Y:S01]  /*27a0*/  UMOV UR16, UR17 ;  /* 0x0000001100107c82 */ /* 0x000fe20008000000 */
[----:B------:R-:W-:Y:S01]  /*27b0*/  UMOV UR18, UR19 ;  /* 0x0000001300127c82 */ /* 0x000fe20008000000 */
[----:B------:R-:W-:Y:S02]  /*27c0*/  USHF.R.U32.HI UR13, URZ, UR13, UR16 ;  /* 0x0000000dff0d7299 */ /* 0x000fe40008011610 */
[----:B------:R-:W-:Y:S02]  /*27d0*/  USEL UR4, UR53, UR4, !UP0 ;  /* 0x0000000435047287 */ /* 0x000fe4000c000000 */
[----:B------:R-:W-:-:S02]  /*27e0*/  @UP3 USHF.R.U32.HI UR6, URZ, UR9, UR18 ;  /* 0x00000009ff063299 */ /* 0x000fc40008011612 */
[----:B------:R-:W-:Y:S02]  /*27f0*/  UIMAD UR7, UR39, UR5, URZ ;  /* 0x00000005270772a4 */ /* 0x000fe4000f8e02ff */
[----:B------:R-:W-:Y:S02]  /*2800*/  USEL UR5, UR54, UR13, !UP2 ;  /* 0x0000000d36057287 */ /* 0x000fe4000d000000 */
[----:B------:R-:W-:Y:S02]  /*2810*/  UIMAD UR10, UR39, UR6, URZ ;  /* 0x00000006270a72a4 */ /* 0x000fe4000f8e02ff */
[----:B------:R-:W-:Y:S02]  /*2820*/  UISETP.GE.AND UP0, UPT, UR4, UR7, UPT ;  /* 0x000000070400728c */ /* 0x000fe4000bf06270 */
[----:B------:R-:W-:Y:S02]  /*2830*/  UIMAD.WIDE.U32 UR12, UR4, UR8, URZ ;  /* 0x00000008040c72a5 */ /* 0x000fe4000f8e00ff */
[----:B------:R-:W-:-:S02]  /*2840*/  UISETP.GE.OR UP0, UPT, UR5, UR10, UP0 ;  /* 0x0000000a0500728c */ /* 0x000fc40008706670 */
[----:B------:R-:W-:Y:S02]  /*2850*/  UIMAD.WIDE.U32 UR10, UR5, UR8, URZ ;  /* 0x00000008050a72a5 */ /* 0x000fe4000f8e00ff */
[----:B------:R-:W-:Y:S01]  /*2860*/  UIADD3 UR12, UPT, UPT, -UR4, URZ, URZ ;  /* 0x000000ff040c7290 */ /* 0x000fe2000fffe1ff */
[----:B------:R-:W-:Y:S01]  /*2870*/  UMOV UR8, UR13 ;  /* 0x0000000d00087c82 */ /* 0x000fe20008000000 */
[----:B------:R-:W-:Y:S02]  /*2880*/  UIADD3 UR10, UPT, UPT, -UR5, URZ, URZ ;  /* 0x000000ff050a7290 */ /* 0x000fe4000fffe1ff */
[----:B------:R-:W-:-:S03]  /*2890*/  USHF.R.U32.HI UR8, URZ, UR9, UR8 ;  /* 0x00000009ff087299 */ /* 0x000fc60008011608 */
[----:B------:R-:W-:Y:S01]  /*28a0*/  @!UP0 UMOV UR7, UR11 ;  /* 0x0000000b00078c82 */ /* 0x000fe20008000000 */
[----:B------:R-:W-:Y:S02]  /*28b0*/  UIMAD UR12, UR14, UR12, UR53 ;  /* 0x0000000c0e0c72a4 */ /* 0x000fe4000f8e0235 */
[----:B------:R-:W-:Y:S02]  /*28c0*/  USEL UR8, UR4, UR8, !UP3 ;  /* 0x0000000804087287 */ /* 0x000fe4000d800000 */
[----:B------:R-:W-:Y:S02]  /*28d0*/  @!UP0 USHF.R.U32.HI UR7, URZ, UR9, UR7 ;  /* 0x00000009ff078299 */ /* 0x000fe40008011607 */
[----:B------:R-:W-:Y:S02]  /*28e0*/  UIADD3 UR9, UPT, UPT, -UR8, URZ, URZ ;  /* 0x000000ff08097290 */ /* 0x000fe4000fffe1ff */
[----:B------:R-:W-:Y:S02]  /*28f0*/  @!UP0 USEL UR7, UR5, UR7, !UP3 ;  /* 0x0000000705078287 */ /* 0x000fe4000d800000 */
[----:B------:R-:W-:-:S02]  /*2900*/  UIMAD UR9, UR39, UR9, UR4 ;  /* 0x00000009270972a4 */ /* 0x000fc4000f8e0204 */
[----:B------:R-:W-:Y:S02]  /*2910*/  @!UP0 UIADD3 UR8, UPT, UPT, UR8, -UR7, URZ ;  /* 0x8000000708088290 */ /* 0x000fe4000fffe0ff */
[----:B------:R-:W-:Y:S02]  /*2920*/  @!UP0 UIMAD UR7, UR9, UR6, UR7 ;  /* 0x00000006090782a4 */ /* 0x000fe4000f8e0207 */
[----:B------:R-:W-:Y:S02]  /*2930*/  @!UP0 UIMAD UR4, UR39, UR8, UR5 ;  /* 0x00000008270482a4 */ /* 0x000fe4000f8e0205 */
[----:B------:R-:W-:Y:S02]  /*2940*/  UIMAD UR6, UR20, UR10, UR54 ;  /* 0x0000000a140672a4 */ /* 0x000fe4000f8e0236 */
[----:B------:R-:W-:Y:S01]  /*2950*/  UIMAD UR53, UR4, UR14, UR12 ;  /* 0x0000000e043572a4 */ /* 0x000fe2000f8e020c */
[----:B------:R-:W-:Y:S02]  /*2960*/  @!UP0 UMOV UR5, UR7 ;  /* 0x0000000700058c82 */ /* 0x000fe40008000000 */
[----:B------:R-:W-:-:S12]  /*2970*/  UIMAD UR54, UR5, UR20, UR6 ;  /* 0x00000014053672a4 */ /* 0x000fd8000f8e0206 */
.L_x_44:
[----:B------:R-:W2:Y:S02]  /*2980*/  LDCU UR4, c[0x0][0xb30] ;  /* 0x00016600ff0477ac */ /* 0x000ea40008000800 */
[----:B--2---:R-:W-:-:S09]  /*2990*/  UISETP.NE.AND UP0, UPT, UR4, 0x1, UPT ;  /* 0x000000010400788c */ /* 0x004fd2000bf05270 */
[----:B------:R-:W-:Y:S05]  /*29a0*/  BRA.U UP0, `(.L_x_45) ;  /* 0x0000000100447547 */ /* 0x000fea000b800000 */
[----:B------:R-:W2:Y:S01]  /*29b0*/  LDCU.128 UR8, c[0x0][0xb10] ;  /* 0x00016200ff0877ac */ /* 0x000ea20008000c00 */
[----:B------:R-:W4:Y:S01]  /*29c0*/  LDCU UR12, c[0x0][0xb0c] ;  /* 0x00016180ff0c77ac */ /* 0x000f220008000800 */
[----:B------:R-:W1:Y:S01]  /*29d0*/  LDCU UR13, c[0x0][0xb20] ;  /* 0x00016400ff0d77ac */ /* 0x000e620008000800 */
[----:B--2---:R-:W-:Y:S02]  /*29e0*/  UIMAD.WIDE.U32 UR6, UR54, UR8, URZ ;  /* 0x00000008360672a5 */ /* 0x004fe4000f8e00ff */
[----:B------:R-:W-:Y:S02]  /*29f0*/  UIMAD.WIDE.U32 UR4, UR53, UR11, URZ ;  /* 0x0000000b350472a5 */ /* 0x000fe4000f8e00ff */
[----:B----4-:R-:W-:Y:S02]  /*2a00*/  UISETP.NE.AND UP2, UPT, UR12, 0x1, UPT ;  /* 0x000000010c00788c */ /* 0x010fe4000bf45270 */
[----:B------:R-:W-:Y:S01]  /*2a10*/  UISETP.NE.AND UP0, UPT, UR10, 0x1, UPT ;  /* 0x000000010a00788c */ /* 0x000fe2000bf05270 */
[----:B------:R-:W-:-:S02]  /*2a20*/  UMOV UR6, UR7 ;  /* 0x0000000700067c82 */ /* 0x000fc40008000000 */
[----:B------:R-:W-:Y:S01]  /*2a30*/  UMOV UR4, UR5 ;  /* 0x0000000500047c82 */ /* 0x000fe20008000000 */
[----:B------:R-:W-:Y:S02]  /*2a40*/  USHF.R.U32.HI UR6, URZ, UR9, UR6 ;  /* 0x00000009ff067299 */ /* 0x000fe40008011606 */
[----:B-1----:R-:W-:Y:S02]  /*2a50*/  USHF.R.U32.HI UR4, URZ, UR13, UR4 ;  /* 0x0000000dff047299 */ /* 0x002fe40008011604 */
[----:B------:R-:W-:Y:S02]  /*2a60*/  USEL UR5, UR54, UR6, !UP2 ;  /* 0x0000000636057287 */ /* 0x000fe4000d000000 */
[----:B------:R-:W-:-:S04]  /*2a70*/  USEL UR4, UR53, UR4, !UP0 ;  /* 0x0000000435047287 */ /* 0x000fc8000c000000 */
[----:B------:R-:W-:Y:S02]  /*2a80*/  UIADD3 UR6, UPT, UPT, UR5, -UR4, URZ ;  /* 0x8000000405067290 */ /* 0x000fe4000fffe0ff */
[----:B------:R-:W-:Y:S02]  /*2a90*/  UIADD3 UR4, UPT, UPT, -UR5, UR4, URZ ;  /* 0x0000000405047290 */ /* 0x000fe4000fffe1ff */
[----:B------:R-:W-:Y:S02]  /*2aa0*/  UIMAD UR53, UR6, UR10, UR53 ;  /* 0x0000000a063572a4 */ /* 0x000fe4000f8e0235 */
[----:B------:R-:W-:-:S12]  /*2ab0*/  UIMAD UR54, UR4, UR12, UR54 ;  /* 0x0000000c043672a4 */ /* 0x000fd8000f8e0236 */
.L_x_45:
[----:B------:R-:W-:Y:S01]  /*2ac0*/  VIADD R11, R11, 0x1 ;  /* 0x000000010b0b7836 */ /* 0x000fe20000000000 */
[----:B------:R-:W-:Y:S02]  /*2ad0*/  R2UR UR5, R55 ;  /* 0x00000000370572ca */ /* 0x000fe400000e0000 */
[----:B------:R-:W-:Y:S02]  /*2ae0*/  R2UR UR4, R54 ;  /* 0x00000000360472ca */ /* 0x000fe400000e0000 */
[C---:B------:R-:W-:Y:S02]  /*2af0*/  ISETP.NE.AND P0, PT, R11.reuse, 0x2, PT ;  /* 0x000000020b00780c */ /* 0x040fe40003f05270 */
[----:B------:R-:W-:Y:S02]  /*2b00*/  PLOP3.LUT P2, PT, PT, PT, PT, 0x80, 0x8 ;  /* 0x000000000008781c */ /* 0x000fe40003f4f070 */
[----:B-1----:R-:W-:Y:S02]  /*2b10*/  SEL R0, RZ, 0x1, P0 ;  /* 0x00000001ff007807 */ /* 0x002fe40000000000 */
[----:B------:R-:W-:-:S02]  /*2b20*/  SEL R11, R11, RZ, P0 ;  /* 0x000000ff0b0b7207 */ /* 0x000fc40000000000 */
[----:B------:R-:W-:Y:S01]  /*2b30*/  LOP3.LUT R10, R10, R0, RZ, 0x3c, !PT ;  /* 0x000000000a0a7212 */ /* 0x000fe200078e3cff */
[----:B------:R-:W-:Y:S02]  /*2b40*/  UIADD3 UR24, UPT, UPT, UR54, UR5, URZ ;  /* 0x0000000536187290 */ /* 0x000fe4000fffe0ff */
[----:B------:R-:W-:Y:S01]  /*2b50*/  UIADD3 UR28, UPT, UPT, UR53, UR4, URZ ;  /* 0x00000004351c7290 */ /* 0x000fe2000fffe0ff */
[----:B------:R-:W-:Y:S11]  /*2b60*/  BRA.U UP1, `(.L_x_46) ;  /* 0xffffffed010c7547 */ /* 0x000ff6000b83ffff */
[----:B------:R-:W-:Y:S01]  /*2b70*/  UIADD3 UR21, UPT, UPT, UR21, 0x10, URZ ;  /* 0x0000001015157890 */ /* 0x000fe2000fffe0ff */
[----:B------:R-:W-:-:S03]  /*2b80*/  SHF.L.U32 R2, R12, 0x1f, RZ ;  /* 0x0000001f0c027819 */ /* 0x000fc600000006ff */
[----:B------:R-:W-:-:S09]  /*2b90*/  ULEA UR4, UR23, UR21, 0x3 ;  /* 0x0000001517047291 */ /* 0x000fd2000f8e18ff */
[----:B------:R-:W1:Y:S02]  /*2ba0*/  SYNCS.PHASECHK.TRANS64.TRYWAIT P0, [UR4], R2 ;  /* 0x00000002ff0075a7 */ /* 0x000e640008001104 */
[----:B-1----:R-:W-:Y:S05]  /*2bb0*/  @!P0 BRA `(.L_x_47) ;  /* 0x0000006000108947 */ /* 0x002fea0003800000 */
.L_x_145:
[----:B------:R-:W-:-:S04]  /*2bc0*/  UIADD3 UR4, UPT, UPT, UR23, 0x1, URZ ;  /* 0x0000000117047890 */ /* 0x000fc8000fffe0ff */
[----:B------:R-:W-:-:S04]  /*2bd0*/  UISETP.NE.AND UP0, UPT, UR4, 0x2, UPT ;  /* 0x000000020400788c */ /* 0x000fc8000bf05270 */
[----:B------:R-:W-:Y:S02]  /*2be0*/  USEL UR5, URZ, 0x1, UP0 ;  /* 0x00000001ff057887 */ /* 0x000fe40008000000 */
[----:B------:R-:W-:-:S04]  /*2bf0*/  USEL UR4, UR4, URZ, UP0 ;  /* 0x000000ff04047287 */ /* 0x000fc80008000000 */
[----:B------:R-:W-:Y:S01]  /*2c00*/  ULEA UR4, UR4, UR21, 0x3 ;  /* 0x0000001504047291 */ /* 0x000fe2000f8e18ff */
[----:B-1----:R-:W-:-:S04]  /*2c10*/  LOP3.LUT R2, R12, UR5, RZ, 0x3c, !PT ;  /* 0x000000050c027c12 */ /* 0x002fc8000f8e3cff */
[----:B------:R-:W-:Y:S01]  /*2c20*/  SHF.L.U32 R2, R2, 0x1f, RZ ;  /* 0x0000001f02027819 */ /* 0x000fe200000006ff */
[----:B------:R-:W-:-:S07]  /*2c30*/  IMAD.U32 R0, RZ, RZ, UR4 ;  /* 0x00000004ff007e24 */ /* 0x000fce000f8e00ff */
.L_x_48:
[----:B-1----:R1:W2:Y:S02]  /*2c40*/  SYNCS.PHASECHK.TRANS64.TRYWAIT P0, [R0+URZ], R2 ;  /* 0x00000002000075a7 */ /* 0x0022a400080011ff */
[----:B--2---:R-:W-:Y:S05]  /*2c50*/  @!P0 NANOSLEEP.SYNCS 0x989680 ;  /* 0x009896800000895d */ /* 0x004fea0003900000 */
[----:B------:R-:W2:Y:S02]  /*2c60*/  @!P0 SYNCS.PHASECHK.TRANS64 P0, [R0+URZ], R2 ;  /* 0x00000002000085a7 */ /* 0x000ea400080010ff */
[----:B--2---:R-:W-:Y:S05]  /*2c70*/  @P0 EXIT ;  /* 0x000000000000094d */ /* 0x004fea0003800000 */
[----:B------:R-:W-:Y:S05]  /*2c80*/  BRA `(.L_x_48) ;  /* 0xfffffffc00ec7947 */ /* 0x000fea000383ffff */
.L_x_22:
[----:B------:R-:W-:-:S04]  /*2c90*/  UISETP.NE.AND UP0, UPT, UR55, URZ, UPT ;  /* 0x000000ff3700728c */ /* 0x000fc8000bf05270 */
[----:B------:R-:W-:-:S09]  /*2ca0*/  UISETP.NE.OR UP0, UPT, UR18, 0x1, UP0 ;  /* 0x000000011200788c */ /* 0x000fd20008705670 */
[----:B------:R-:W-:Y:S05]  /*2cb0*/  BRA.U UP0, `(.L_x_49) ;  /* 0x0000000500487547 */ /* 0x000fea000b800000 */
[----:B------:R-:W-:Y:S01]  /*2cc0*/  ISETP.GE.U32.AND P2, PT, R0, 0x2, PT ;  /* 0x000000020000780c */ /* 0x000fe20003f46070 */
[----:B------:R-:W-:Y:S01]  /*2cd0*/  IMAD.MOV.U32 R12, RZ, RZ, 0x1 ;  /* 0x00000001ff0c7424 */ /* 0x000fe200078e00ff */
[----:B------:R-:W-:Y:S02]  /*2ce0*/  CS2R R10, SRZ ;  /* 0x00000000000a7805 */ /* 0x000fe4000001ff00 */
[----:B------:R-:W-:Y:S01]  /*2cf0*/  CS2R R8, SRZ ;  /* 0x0000000000087805 */ /* 0x000fe2000001ff00 */
[----:B------:R-:W-:Y:S01]  /*2d00*/  UMOV UR6, 0x400 ;  /* 0x0000040000067882 */ /* 0x000fe20000000000 */
[----:B------:R-:W-:Y:S01]  /*2d10*/  UMOV UR5, URZ ;  /* 0x000000ff00057c82 */ /* 0x000fe20008000000 */
[----:B------:R-:W-:-:S12]  /*2d20*/  ULEA UR6, UR55, UR6, 0x18 ;  /* 0x0000000637067291 */ /* 0x000fd8000f8ec0ff */
.L_x_53:
[----:B------:R-:W-:Y:S02]  /*2d30*/  LEA R2, R8, UR6, 0x3 ;  /* 0x0000000608027c11 */ /* 0x000fe4000f8e18ff */
[----:B------:R-:W-:-:S03]  /*2d40*/  SHF.L.U32 R4, R9, 0x1f, RZ ;  /* 0x0000001f09047819 */ /* 0x000fc600000006ff */
[----:B------:R-:W-:Y:S01]  /*2d50*/  VIADD R5, R2, 0xe0 ;  /* 0x000000e002057836 */ /* 0x000fe20000000000 */
[----:B------:R-:W2:Y:S02]  /*2d60*/  SYNCS.PHASECHK.TRANS64.TRYWAIT P0, [R2+URZ+0xd0], R4 ;  /* 0x0000d004020075a7 */ /* 0x000ea400080011ff */
[----:B--2---:R-:W-:Y:S05]  /*2d70*/  @!P0 BRA `(.L_x_50) ;  /* 0x0000005c00b88947 */ /* 0x004fea0003800000 */
.L_x_146:
[----:B------:R-:W-:Y:S01]  /*2d80*/  ULEA UR4, UR5, UR6, 0x3 ;  /* 0x0000000605047291 */ /* 0x000fe2000f8e18ff */
[----:B--2---:R-:W-:Y:S01]  /*2d90*/  PRMT R2, RZ, 0x654, R5 ;  /* 0x00000654ff027816 */ /* 0x004fe20000000005 */
[----:B------:R-:W-:Y:S01]  /*2da0*/  @!P2 IMAD.MOV.U32 R4, RZ, RZ, 0x10 ;  /* 0x00000010ff04a424 */ /* 0x000fe200078e00ff */
[----:B------:R-:W-:Y:S01]  /*2db0*/  SHF.L.U32 R5, R12, 0x1f, RZ ;  /* 0x0000001f0c057819 */ /* 0x000fe200000006ff */
[----:B------:R-:W-:Y:S01]  /*2dc0*/  UIADD3 UR7, UPT, UPT, UR4, 0x70, URZ ;  /* 0x0000007004077890 */ /* 0x000fe2000fffe0ff */
[----:B------:R2:W-:Y:S05]  /*2dd0*/  SYNCS.ARRIVE.TRANS64.RED.A1T0 RZ, [R2+URZ], RZ ;  /* 0x000000ff02ff79a7 */ /* 0x0005ea00081004ff */
[----:B------:R-:W-:Y:S01]  /*2de0*/  IMAD.U32 R6, RZ, RZ, UR7 ;  /* 0x00000007ff067e24 */ /* 0x000fe2000f8e00ff */
[----:B------:R-:W3:Y:S04]  /*2df0*/  SYNCS.PHASECHK.TRANS64.TRYWAIT P0, [UR4+0x80], R5 ;  /* 0x00008005ff0075a7 */ /* 0x000ee80008001104 */
[----:B------:R-:W-:Y:S01]  /*2e00*/  PRMT R6, R0, 0x654, R6 ;  /* 0x0000065400067816 */ /* 0x000fe20000000006 */
[----:B--23--:R-:W-:Y:S06]  /*2e10*/  @!P0 BRA `(.L_x_51) ;  /* 0x0000005c00a48947 */ /* 0x00cfec0003800000 */
.L_x_148:
[----:B------:R-:W-:Y:S01]  /*2e20*/  ULEA UR8, UR5, UR6, 0x4 ;  /* 0x0000000605087291 */ /* 0x000fe2000f8e20ff */
[----:B------:R-:W-:Y:S01]  /*2e30*/  SEL R3, R6, R3, !P2 ;  /* 0x0000000306037207 */ /* 0x000fe20005000000 */
[----:B------:R-:W-:Y:S01]  /*2e40*/  UIADD3 UR9, UPT, UPT, UR4, 0x70, URZ ;  /* 0x0000007004097890 */ /* 0x000fe2000fffe0ff */
[----:B--2---:R-:W-:Y:S01]  /*2e50*/  LEA R2, R11, UR6, 0x3 ;  /* 0x000000060b027c11 */ /* 0x004fe2000f8e18ff */
[----:B------:R-:W-:Y:S01]  /*2e60*/  UIADD3 UR8, UPT, UPT, UR8, 0x100, URZ ;  /* 0x0000010008087890 */ /* 0x000fe2000fffe0ff */
[----:B------:R2:W-:Y:S01]  /*2e70*/  @!P2 SYNCS.ARRIVE.TRANS64.RED RZ, [R3+URZ], R4 ;  /* 0x0000000403ffa9a7 */ /* 0x0005e200080004ff */
[----:B------:R-:W-:Y:S01]  /*2e80*/  UIADD3 UR4, UPT, UPT, UR5, 0x1, URZ ;  /* 0x0000000105047890 */ /* 0x000fe2000fffe0ff */
[----:B------:R-:W-:-:S03]  /*2e90*/  VIADD R8, R8, 0x1 ;  /* 0x0000000108087836 */ /* 0x000fc60000000000 */
[----:B------:R-:W-:Y:S02]  /*2ea0*/  UISETP.NE.AND UP0, UPT, UR4, 0x2, UPT ;  /* 0x000000020400788c */ /* 0x000fe4000bf05270 */
[----:B------:R-:W-:Y:S01]  /*2eb0*/  ISETP.NE.AND P0, PT, R8, 0x2, PT ;  /* 0x000000020800780c */ /* 0x000fe20003f05270 */
[----:B------:R-:W-:Y:S06]  /*2ec0*/  UGETNEXTWORKID.BROADCAST [UR8], [UR9] ;  /* 0x00000000080073ca */ /* 0x000fec0008000100 */
[----:B------:R-:W-:Y:S02]  /*2ed0*/  USEL UR7, URZ, 0x1, UP0 ;  /* 0x00000001ff077887 */ /* 0x000fe40008000000 */
[----:B------:R-:W-:-:S04]  /*2ee0*/  USEL UR5, UR4, URZ, UP0 ;  /* 0x000000ff04057287 */ /* 0x000fc80008000000 */
[----:B------:R-:W-:Y:S02]  /*2ef0*/  LOP3.LUT R12, R12, UR7, RZ, 0x3c, !PT ;  /* 0x000000070c0c7c12 */ /* 0x000fe4000f8e3cff */
[----:B--2---:R-:W-:-:S04]  /*2f00*/  SHF.L.U32 R4, R10, 0x1f, RZ ;  /* 0x0000001f0a047819 */ /* 0x004fc800000006ff */
[----:B------:R-:W2:Y:S02]  /*2f10*/  SYNCS.PHASECHK.TRANS64.TRYWAIT P1, [R2+URZ+0x70], R4 ;  /* 0x00007004020075a7 */ /* 0x000ea400080211ff */
[----:B--2---:R-:W-:Y:S05]  /*2f20*/  @!P1 BRA `(.L_x_52) ;  /* 0x0000005c00789947 */ /* 0x004fea0003800000 */
.L_x_149:
[C---:B--2---:R-:W-:Y:S01]  /*2f30*/  LEA R4, R11.reuse, UR6, 0x4 ;  /* 0x000000060b047c11 */ /* 0x044fe2000f8e20ff */
[----:B------:R-:W-:Y:S01]  /*2f40*/  VIADD R2, R2, 0x80 ;  /* 0x0000008002027836 */ /* 0x000fe20000000000 */
[----:B------:R-:W-:Y:S01]  /*2f50*/  SEL R8, R8, RZ, P0 ;  /* 0x000000ff08087207 */ /* 0x000fe20000000000 */
[----:B------:R-:W-:-:S03]  /*2f60*/  VIADD R11, R11, 0x1 ;  /* 0x000000010b0b7836 */ /* 0x000fc60000000000 */
[----:B------:R-:W2:Y:S01]  /*2f70*/  LDS.128 R4, [R4+0x100] ;  /* 0x0001000004047984 */ /* 0x000ea20000000c00 */
[----:B------:R-:W-:Y:S02]  /*2f80*/  PRMT R2, RZ, 0x654, R2 ;  /* 0x00000654ff027816 */ /* 0x000fe40000000002 */
[C---:B------:R-:W-:Y:S01]  /*2f90*/  ISETP.NE.AND P1, PT, R11.reuse, 0x2, PT ;  /* 0x000000020b00780c */ /* 0x040fe20003f25270 */
[----:B------:R-:W-:Y:S01]  /*2fa0*/  @!PT LDS RZ, [RZ] ;  /* 0x00000000fffff984 */ /* 0x000fe20000000800 */
[----:B------:R-:W-:Y:S01]  /*2fb0*/  @!PT LDS RZ, [RZ] ;  /* 0x00000000fffff984 */ /* 0x000fe20000000800 */
[----:B------:R-:W-:Y:S01]  /*2fc0*/  @!PT LDS RZ, [RZ] ;  /* 0x00000000fffff984 */ /* 0x000fe20000000800 */
[----:B------:R-:W-:Y:S01]  /*2fd0*/  @!PT LDS RZ, [RZ] ;  /* 0x00000000fffff984 */ /* 0x000fe20000000800 */
[----:B------:R3:W-:Y:S06]  /*2fe0*/  MEMBAR.ALL.CTA ;  /* 0x0000000000007992 */ /* 0x0007ec0000008000 */
[----:B---3--:R-:W3:Y:S01]  /*2ff0*/  FENCE.VIEW.ASYNC.S ;  /* 0x00000000000073c6 */ /* 0x008ee20000000000 */
[----:B------:R-:W-:Y:S01]  /*3000*/  SEL R11, R11, RZ, P1 ;  /* 0x000000ff0b0b7207 */ /* 0x000fe20000800000 */
[----:B---3--:R3:W-:Y:S01]  /*3010*/  SYNCS.ARRIVE.TRANS64.RED.A1T0 RZ, [R2+URZ], RZ ;  /* 0x000000ff02ff79a7 */ /* 0x0087e200081004ff */
[----:B--2---:R-:W-:-:S02]  /*3020*/  LOP3.LUT P3, RZ, R6, 0x1, RZ, 0xc0, !PT ;  /* 0x0000000106ff7812 */ /* 0x004fc4000786c0ff */
[----:B------:R-:W-:-:S04]  /*3030*/  SEL R4, RZ, 0x1, P1 ;  /* 0x00000001ff047807 */ /* 0x000fc80000800000 */
[----:B------:R-:W-:Y:S02]  /*3040*/  LOP3.LUT R10, R10, R4, RZ, 0x3c, !PT ;  /* 0x000000040a0a7212 */ /* 0x000fe400078e3cff */
[----:B---3--:R-:W-:-:S04]  /*3050*/  SEL R2, RZ, 0x1, P0 ;  /* 0x00000001ff027807 */ /* 0x008fc80000000000 */
[----:B------:R-:W-:Y:S01]  /*3060*/  LOP3.LUT R9, R9, R2, RZ, 0x3c, !PT ;  /* 0x0000000209097212 */ /* 0x000fe200078e3cff */
[----:B------:R-:W-:Y:S06]  /*3070*/  @P3 BRA `(.L_x_53) ;  /* 0xfffffffc002c3947 */ /* 0x000fec000383ffff */
[----:B------:R-:W-:Y:S01]  /*3080*/  ULEA UR4, UR5, UR6, 0x3 ;  /* 0x0000000605047291 */ /* 0x000fe2000f8e18ff */
[----:B------:R-:W-:-:S08]  /*3090*/  SHF.L.U32 R2, R12, 0x1f, RZ ;  /* 0x0000001f0c027819 */ /* 0x000fd000000006ff */
[----:B------:R-:W2:Y:S02]  /*30a0*/  SYNCS.PHASECHK.TRANS64 P0, [UR4+0x80], R2 ;  /* 0x00008002ff0075a7 */ /* 0x000ea40008001004 */
[----:B--2---:R-:W-:Y:S05]  /*30b0*/  @P0 BRA `(.L_x_54) ;  /* 0x0000000000080947 */ /* 0x004fea0003800000 */
[----:B------:R-:W2:Y:S02]  /*30c0*/  SYNCS.PHASECHK.TRANS64.TRYWAIT P0, [UR4+0x80], R2 ;  /* 0x00008002ff0075a7 */ /* 0x000ea40008001104 */
[----:B--2---:R-:W-:Y:S05]  /*30d0*/  @!P0 BRA `(.L_x_55) ;  /* 0x0000005c00208947 */ /* 0x004fea0003800000 */
.L_x_54:
[----:B------:R-:W-:-:S04]  /*30e0*/  UIADD3 UR7, UPT, UPT, UR5, 0x1, URZ ;  /* 0x0000000105077890 */ /* 0x000fc8000fffe0ff */
[----:B------:R-:W-:-:S04]  /*30f0*/  UISETP.NE.AND UP0, UPT, UR7, 0x2, UPT ;  /* 0x000000020700788c */ /* 0x000fc8000bf05270 */
[----:B------:R-:W-:Y:S02]  /*3100*/  USEL UR8, URZ, 0x1, UP0 ;  /* 0x00000001ff087887 */ /* 0x000fe40008000000 */
[----:B------:R-:W-:-:S04]  /*3110*/  USEL UR7, UR7, URZ, UP0 ;  /* 0x000000ff07077287 */ /* 0x000fc80008000000 */
[----:B------:R-:W-:Y:S01]  /*3120*/  ULEA UR7, UR7, UR6, 0x3 ;  /* 0x0000000607077291 */ /* 0x000fe2000f8e18ff */
[----:B--2---:R-:W-:-:S04]  /*3130*/  LOP3.LUT R2, R12, UR8, RZ, 0x3c, !PT ;  /* 0x000000080c027c12 */ /* 0x004fc8000f8e3cff */
[----:B------:R-:W-:-:S04]  /*3140*/  SHF.L.U32 R0, R2, 0x1f, RZ ;  /* 0x0000001f02007819 */ /* 0x000fc800000006ff */
[----:B------:R-:W2:Y:S02]  /*3150*/  SYNCS.PHASECHK.TRANS64 P0, [UR7+0x80], R0 ;  /* 0x00008000ff0075a7 */ /* 0x000ea40008001007 */
[----:B-12---:R-:W-:Y:S05]  /*3160*/  @P0 EXIT ;  /* 0x000000000000094d */ /* 0x006fea0003800000 */
[----:B------:R-:W-:Y:S02]  /*3170*/  SHF.L.U32 R2, R2, 0x1f, RZ ;  /* 0x0000001f02027819 */ /* 0x000fe400000006ff */
[----:B------:R-:W-:-:S07]  /*3180*/  MOV R0, UR7 ;  /* 0x0000000700007c02 */ /* 0x000fce0008000f00 */
.L_x_56:
[----:B-1----:R1:W2:Y:S02]  /*3190*/  SYNCS.PHASECHK.TRANS64.TRYWAIT P0, [R0+URZ+0x80], R2 ;  /* 0x00008002000075a7 */ /* 0x0022a400080011ff */
[----:B--2---:R-:W-:Y:S05]  /*31a0*/  @!P0 NANOSLEEP.SYNCS 0x989680 ;  /* 0x009896800000895d */ /* 0x004fea0003900000 */
[----:B------:R-:W2:Y:S02]  /*31b0*/  @!P0 SYNCS.PHASECHK.TRANS64 P0, [R0+URZ+0x80], R2 ;  /* 0x00008002000085a7 */ /* 0x000ea400080010ff */
[----:B--2---:R-:W-:Y:S05]  /*31c0*/  @P0 EXIT ;  /* 0x000000000000094d */ /* 0x004fea0003800000 */
[----:B------:R-:W-:Y:S05]  /*31d0*/  BRA `(.L_x_56) ;  /* 0xfffffffc00ec7947 */ /* 0x000fea000383ffff */
.L_x_49:
[----:B------:R-:W-:Y:S05]  /*31e0*/  BRA.U UP4, `(.L_x_57) ;  /* 0x0000001504047547 */ /* 0x000fea000b800000 */
[----:B------:R-:W-:Y:S01]  /*31f0*/  UMOV UR4, 0x40 ;  /* 0x0000004000047882 */ /* 0x000fe20000000000 */
[----:B------:R-:W-:Y:S01]  /*3200*/  NOP ;  /* 0x0000000000007918 */ /* 0x000fe20000000000 */
[----:B------:R-:W-:Y:S01]  /*3210*/  ULEA UR5, UR55, UR4, 0x18 ;  /* 0x0000000437057291 */ /* 0x000fe2000f8ec0ff */
[----:B------:R-:W-:Y:S02]  /*3220*/  UMOV UR6, 0x400 ;  /* 0x0000040000067882 */ /* 0x000fe40000000000 */
[----:B------:R-:W-:-:S06]  /*3230*/  ULEA UR6, UR55, UR6, 0x18 ;  /* 0x0000000637067291 */ /* 0x000fcc000f8ec0ff */
[----:B------:R-:W2:Y:S02]  /*3240*/  LDS.U8 R0, [UR5+0x1c] ;  /* 0x00001c05ff007984 */ /* 0x000ea40008000000 */
[----:B--2---:R-:W-:-:S13]  /*3250*/  ISETP.NE.AND P0, PT, R0, RZ, PT ;  /* 0x000000ff0000720c */ /* 0x004fda0003f05270 */
[----:B------:R-:W-:Y:S05]  /*3260*/  @P0 BRA `(.L_x_58) ;  /* 0x0000000000580947 */ /* 0x000fea0003800000 */
[----:B------:R-:W-:-:S13]  /*3270*/  ELECT P0, URZ, PT ;  /* 0x0000000000ff782f */ /* 0x000fda0003800000 */
[----:B------:R-:W-:Y:S05]  /*3280*/  @!P0 BRA `(.L_x_59) ;  /* 0x0000000000608947 */ /* 0x000fea0003800000 */
[----:B------:R-:W-:Y:S01]  /*3290*/  UMOV UR4, 0x10 ;  /* 0x0000001000047882 */ /* 0x000fe20000000000 */
[----:B------:R-:W-:Y:S01]  /*32a0*/  HFMA2 R0, -RZ, RZ, 0, 5.9604644775390625e-08 ;  /* 0x00000001ff007431 */ /* 0x000fe200000001ff */
[----:B------:R-:W-:-:S03]  /*32b0*/  MOV R3, 0xffff ;  /* 0x0000ffff00037802 */ /* 0x000fc60000000f00 */
[----:B------:R-:W-:Y:S04]  /*32c0*/  DEPBAR.LE SB2, 0x36 ;  /* 0x0000ad800000791a */ /* 0x000fe80000000000 */
[----:B------:R-:W2:Y:S02]  /*32d0*/  UTCATOMSWS.FIND_AND_SET.ALIGN UP0, UR4, UR4 ;  /* 0x00000004000475e3 */ /* 0x000ea40008000800 */
[----:B--2---:R-:W-:Y:S01]  /*32e0*/  MOV R4, UR4 ;  /* 0x0000000400047c02 */ /* 0x004fe20008000f00 */
[----:B------:R-:W-:Y:S06]  /*32f0*/  BRA.U UP0, `(.L_x_60) ;  /* 0x0000000100187547 */ /* 0x000fec000b800000 */
.L_x_61:
[----:B------:R-:W-:Y:S05]  /*3300*/  NANOSLEEP 0x64 ;  /* 0x000000640000795d */ /* 0x000fea0003800000 */
[----:B------:R-:W-:-:S05]  /*3310*/  UMOV UR4, 0x10 ;  /* 0x0000001000047882 */ /* 0x000fca0000000000 */
[----:B------:R-:W-:Y:S04]  /*3320*/  DEPBAR.LE SB2, 0x36 ;  /* 0x0000ad800000791a */ /* 0x000fe80000000000 */
[----:B------:R-:W2:Y:S02]  /*3330*/  UTCATOMSWS.FIND_AND_SET.ALIGN UP0, UR4, UR4 ;  /* 0x00000004000475e3 */ /* 0x000ea40008000800 */
[----:B--2---:R-:W-:Y:S01]  /*3340*/  MOV R4, UR4 ;  /* 0x0000000400047c02 */ /* 0x004fe20008000f00 */
[----:B------:R-:W-:Y:S05]  /*3350*/  BRA.U !UP0, `(.L_x_61) ;  /* 0xfffffffd08e87547 */ /* 0x000fea000b83ffff */
.L_x_60:
[-C--:B------:R-:W-:Y:S02]  /*3360*/  SHF.L.U32 R3, R3, R4.reuse, RZ ;  /* 0x0000000403037219 */ /* 0x080fe400000006ff */
[----:B------:R-:W-:Y:S01]  /*3370*/  SHF.L.U32 R0, R0, R4, RZ ;  /* 0x0000000400007219 */ /* 0x000fe200000006ff */
[----:B------:R-:W-:Y:S02]  /*3380*/  IMAD.SHL.U32 R4, R4, 0x20, RZ ;  /* 0x0000002004047824 */ /* 0x000fe400078e00ff */
[----:B------:R2:W-:Y:S04]  /*3390*/  ATOMS.OR RZ, [UR5+0x14], R3 ;  /* 0x00001403ffff798c */ /* 0x0005e8000b000005 */
[----:B------:R2:W-:Y:S04]  /*33a0*/  ATOMS.OR RZ, [UR5+0x18], R0 ;  /* 0x00001800ffff798c */ /* 0x0005e8000b000005 */
[----:B------:R2:W-:Y:S01]  /*33b0*/  STS [UR6+0x120], R4 ;  /* 0x00012004ff007988 */ /* 0x0005e20008000806 */
[----:B------:R-:W-:Y:S05]  /*33c0*/  BRA `(.L_x_59) ;  /* 0x0000000000107947 */ /* 0x000fea0003800000 */
.L_x_58:
[----:B------:R-:W-:Y:S02]  /*33d0*/  MOV R0, 0xffffffff ;  /* 0xffffffff00007802 */ /* 0x000fe40000000f00 */
[----:B------:R-:W-:-:S03]  /*33e0*/  MOV R4, 0x3410 ;  /* 0x0000341000047802 */ /* 0x000fc60000000f00 */
[----:B------:R2:W-:Y:S04]  /*33f0*/  STS [UR6+0x120], R0 ;  /* 0x00012000ff007988 */ /* 0x0005e80008000806 */
[----:B-12--5:R-:W-:Y:S05]  /*3400*/  CALL.REL.NOINC `($__internal_1_$__cuda_sm10x_tcgen05_guardrail_trap_phase_invalid_during_alloc) ;  /* 0x0000006000707944 */ /* 0x026fea0003c00000 */
.L_x_59:
[----:B------:R-:W-:Y:S05]  /*3410*/  WARPSYNC.ALL ;  /* 0x0000000000007948 */ /* 0x000fea0003800000 */
[----:B------:R-:W3:Y:S01]  /*3420*/  S2UR UR4, SR_CgaCtaId ;  /* 0x00000000000479c3 */ /* 0x000ee20000008800 */
[----:B------:R-:W-:Y:S01]  /*3430*/  UMOV UR71, 0x400 ;  /* 0x0000040000477882 */ /* 0x000fe20000000000 */
[----:B------:R-:W-:-:S06]  /*3440*/  NOP ;  /* 0x0000000000007918 */ /* 0x000fcc0000000000 */
[----:B------:R-:W-:Y:S06]  /*3450*/  BAR.ARV 0x6, 0xa0 ;  /* 0x0182800000007b1d */ /* 0x000fec0000002000 */
[----:B------:R-:W4:Y:S01]  /*3460*/  LDCU UR7, c[0x0][0x38c] ;  /* 0x00007180ff0777ac */ /* 0x000f220008000800 */
[----:B------:R-:W-:Y:S01]  /*3470*/  LOP3.LUT R2, R2, 0xffff, RZ, 0xc0, !PT ;  /* 0x0000ffff02027812 */ /* 0x000fe200078ec0ff */
[----:B------:R-:W-:Y:S01]  /*3480*/  HFMA2 R11, -RZ, RZ, 0, 5.9604644775390625e-08 ;  /* 0x00000001ff0b7431 */ /* 0x000fe200000001ff */
[----:B------:R-:W-:Y:S01]  /*3490*/  MOV R10, RZ ;  /* 0x000000ff000a7202 */ /* 0x000fe20000000f00 */
[----:B------:R-:W1:Y:S01]  /*34a0*/  LDCU UR8, c[0x0][0x38c] ;  /* 0x00007180ff0877ac */ /* 0x000e620008000800 */
[----:B------:R-:W-:-:S02]  /*34b0*/  R2UR UR72, R2 ;  /* 0x00000000024872ca */ /* 0x000fc400000e0000 */
[----:B------:R-:W-:Y:S01]  /*34c0*/  CS2R R8, SRZ ;  /* 0x0000000000087805 */ /* 0x000fe2000001ff00 */
[----:B------:R-:W-:Y:S01]  /*34d0*/  UMOV UR75, URZ ;  /* 0x000000ff004b7c82 */ /* 0x000fe20008000000 */
[----:B------:R-:W-:Y:S01]  /*34e0*/  UMOV UR9, URZ ;  /* 0x000000ff00097c82 */ /* 0x000fe20008000000 */
[----:B---3--:R-:W-:Y:S01]  /*34f0*/  ULEA UR71, UR4, UR71, 0x18 ;  /* 0x0000004704477291 */ /* 0x008fe2000f8ec0ff */
[----:B------:R-:W-:Y:S01]  /*3500*/  UMOV UR76, 0x0 ;  /* 0x00000000004c7882 */ /* 0x000fe20000000000 */
[----:B------:R-:W-:Y:S02]  /*3510*/  UMOV UR77, 0x4200910 ;  /* 0x04200910004d7882 */ /* 0x000fe40000000000 */
[----:B------:R-:W-:Y:S02]  /*3520*/  UIADD3 UR6, UPT, UPT, UR71, 0x8800, URZ ;  /* 0x0000880047067890 */ /* 0x000fe4000fffe0ff */
[----:B------:R-:W-:Y:S02]  /*3530*/  UIADD3 UR5, UPT, UPT, UR71, 0x18800, URZ ;  /* 0x0001880047057890 */ /* 0x000fe4000fffe0ff */
[----:B----4-:R-:W-:Y:S01]  /*3540*/  UIADD3 UR7, UPT, UPT, UR7, 0x7f, URZ ;  /* 0x0000007f07077890 */ /* 0x010fe2000fffe0ff */
[----:B--2---:R-:W2:Y:S01]  /*3550*/  LDS R0, [UR71+0x120] ;  /* 0x00012047ff007984 */ /* 0x004ea20008000800 */
[----:B------:R-:W-:-:S02]  /*3560*/  USHF.R.U32.HI UR6, URZ, 0x4, UR6 ;  /* 0x00000004ff067899 */ /* 0x000fc40008011606 */
[----:B------:R-:W-:Y:S02]  /*3570*/  USHF.R.S32.HI UR4, URZ, 0x1f, UR7 ;  /* 0x0000001fff047899 */ /* 0x000fe40008011407 */
[----:B------:R-:W-:Y:S02]  /*3580*/  USHF.R.U32.HI UR5, URZ, 0x4, UR5 ;  /* 0x00000004ff057899 */ /* 0x000fe40008011605 */
[----:B------:R-:W-:Y:S02]  /*3590*/  ULEA.HI UR4, UR4, UR7, URZ, 0x7 ;  /* 0x0000000704047291 */ /* 0x000fe4000f8f38ff */
[----:B------:R-:W-:Y:S02]  /*35a0*/  ULOP3.LUT UR6, UR6, 0x3fff, URZ, 0xc0, !UPT ;  /* 0x00003fff06067892 */ /* 0x000fe4000f8ec0ff */
[----:B------:R-:W-:Y:S02]  /*35b0*/  USHF.R.S32.HI UR10, URZ, 0x7, UR4 ;  /* 0x00000007ff0a7899 */ /* 0x000fe40008011404 */
[----:B------:R-:W-:-:S02]  /*35c0*/  ULOP3.LUT UR5, UR5, 0x3fff, URZ, 0xc0, !UPT ;  /* 0x00003fff05057892 */ /* 0x000fc4000f8ec0ff */
[----:B------:R-:W-:Y:S02]  /*35d0*/  UISETP.LT.AND UP0, UPT, UR10, 0x1, UPT ;  /* 0x000000010a00788c */ /* 0x000fe4000bf01270 */
[----:B------:R-:W-:Y:S01]  /*35e0*/  IMAD.U32 R12, RZ, RZ, UR10 ;  /* 0x0000000aff0c7e24 */ /* 0x000fe2000f8e00ff */
[----:B------:R-:W-:Y:S02]  /*35f0*/  ULOP3.LUT UR73, UR6, 0x10000, URZ, 0xfc, !UPT ;  /* 0x0001000006497892 */ /* 0x000fe4000f8efcff */
[----:B------:R-:W-:Y:S02]  /*3600*/  USEL UR4, UR10, 0x1, !UP0 ;  /* 0x000000010a047887 */ /* 0x000fe4000c000000 */
[----:B------:R-:W-:Y:S02]  /*3610*/  ULOP3.LUT UR74, UR5, 0x10000, URZ, 0xfc, !UPT ;  /* 0x00010000054a7892 */ /* 0x000fe4000f8efcff */
[----:B------:R-:W-:Y:S02]  /*3620*/  UIADD3 UR4, UPT, UPT, -UR4, URZ, URZ ;  /* 0x000000ff04047290 */ /* 0x000fe4000fffe1ff */
[----:B-1----:R-:W-:-:S04]  /*3630*/  UISETP.GE.AND UP4, UPT, UR8, 0x1, UPT ;  /* 0x000000010800788c */ /* 0x002fc8000bf86270 */
[----:B------:R-:W-:Y:S01]  /*3640*/  IMAD.U32 R14, RZ, RZ, UR4 ;  /* 0x00000004ff0e7e24 */ /* 0x000fe2000f8e00ff */
[----:B--2---:R-:W-:-:S13]  /*3650*/  R2UR UR7, R0 ;  /* 0x00000000000772ca */ /* 0x004fda00000e0000 */
[----:B------:R-:W-:-:S07]  /*3660*/  IMAD.U32 R15, RZ, RZ, UR7 ;  /* 0x00000007ff0f7e24 */ /* 0x000fce000f8e00ff */
.L_x_68:
[----:B------:R-:W-:Y:S02]  /*3670*/  LEA R0, R10, UR71, 0x3 ;  /* 0x000000470a007c11 */ /* 0x000fe4000f8e18ff */
[----:B------:R-:W-:Y:S02]  /*3680*/  SHF.L.U32 R2, R9, 0x1f, RZ ;  /* 0x0000001f09027819 */ /* 0x000fe400000006ff */
[----:B------:R-:W-:Y:S01]  /*3690*/  PLOP3.LUT P0, PT, PT, PT, UP4, 0x80, 0x8 ;  /* 0x000000000008781c */ /* 0x000fe20003f0f048 */
[----:B------:R-:W-:Y:S01]  /*36a0*/  VIADD R3, R0, 0x80 ;  /* 0x0000008000037836 */ /* 0x000fe20000000000 */
[----:B-1----:R-:W1:Y:S02]  /*36b0*/  SYNCS.PHASECHK.TRANS64.TRYWAIT P1, [R0+URZ+0x70], R2 ;  /* 0x00007002000075a7 */ /* 0x002e6400080211ff */
[----:B-1----:R-:W-:Y:S09]  /*36c0*/  @!P1 BRA `(.L_x_62) ;  /* 0x0000005400bc9947 */ /* 0x002ff20003800000 */
.L_x_151:
[----:B------:R-:W-:Y:S01]  /*36d0*/  LEA R4, R10, UR71, 0x4 ;  /* 0x000000470a047c11 */ /* 0x000fe2000f8e20ff */
[----:B------:R-:W-:Y:S01]  /*36e0*/  @UP4 ULEA UR4, UR9, UR71, 0x3 ;  /* 0x0000004709044291 */ /* 0x000fe2000f8e18ff */
[----:B------:R-:W-:Y:S01]  /*36f0*/  PLOP3.LUT P2, PT, PT, PT, PT, 0x80, 0x8 ;  /* 0x000000000008781c */ /* 0x000fe20003f4f070 */
[----:B------:R-:W-:Y:S01]  /*3700*/  ULEA UR5, UR75, UR71, 0x3 ;  /* 0x000000474b057291 */ /* 0x000fe2000f8e18ff */
[----:B------:R-:W-:Y:S02]  /*3710*/  PRMT R3, RZ, 0x654, R3 ;  /* 0x00000654ff037816 */ /* 0x000fe40000000003 */
[----:B------:R-:W2:Y:S01]  /*3720*/  LDS.128 R4, [R4+0x100] ;  /* 0x0001000004047984 */ /* 0x000ea20000000c00 */
[----:B-1----:R-:W-:Y:S02]  /*3730*/  @P0 SHF.L.U32 R2, R8, 0x1f, RZ ;  /* 0x0000001f08020819 */ /* 0x002fe400000006ff */
[----:B------:R-:W-:Y:S01]  /*3740*/  SHF.L.U32 R0, R11, 0x1f, RZ ;  /* 0x0000001f0b007819 */ /* 0x000fe200000006ff */
[----:B------:R-:W-:Y:S01]  /*3750*/  @!PT LDS RZ, [RZ] ;  /* 0x00000000fffff984 */ /* 0x000fe20000000800 */
[----:B------:R-:W-:Y:S01]  /*3760*/  @!PT LDS RZ, [RZ] ;  /* 0x00000000fffff984 */ /* 0x000fe20000000800 */
[----:B------:R-:W-:Y:S01]  /*3770*/  @!PT LDS RZ, [RZ] ;  /* 0x00000000fffff984 */ /* 0x000fe20000000800 */
[----:B------:R-:W-:Y:S01]  /*3780*/  @!PT LDS RZ, [RZ] ;  /* 0x00000000fffff984 */ /* 0x000fe20000000800 */
[----:B------:R1:W-:Y:S06]  /*3790*/  MEMBAR.ALL.CTA ;  /* 0x0000000000007992 */ /* 0x0003ec0000008000 */
[----:B-1----:R-:W1:Y:S01]  /*37a0*/  FENCE.VIEW.ASYNC.S ;  /* 0x00000000000073c6 */ /* 0x002e620000000000 */
[----:B------:R-:W-:Y:S01]  /*37b0*/  R2UR UR6, R15 ;  /* 0x000000000f0672ca */ /* 0x000fe200000e0000 */
[----:B------:R-:W-:Y:S01]  /*37c0*/  IMAD.U32 R13, RZ, RZ, UR5 ;  /* 0x00000005ff0d7e24 */ /* 0x000fe2000f8e00ff */
[----:B-1----:R1:W-:Y:S01]  /*37d0*/  SYNCS.ARRIVE.TRANS64.RED.A1T0 RZ, [R3+URZ], RZ ;  /* 0x000000ff03ff79a7 */ /* 0x0023e200081004ff */
[----:B------:R1:W3:Y:S01]  /*37e0*/  @P0 SYNCS.PHASECHK.TRANS64.TRYWAIT P2, [UR4], R2 ;  /* 0x00000002ff0005a7 */ /* 0x0002e20008041104 */
[----:B------:R-:W-:Y:S01]  /*37f0*/  ULEA.HI UR4, UR75, UR75, URZ, 0x1 ;  /* 0x0000004b4b047291 */ /* 0x000fe2000f8f08ff */
[----:B--2---:R-:W-:-:S03]  /*3800*/  LOP3.LUT P1, RZ, R6, 0x1, RZ, 0xc0, !PT ;  /* 0x0000000106ff7812 */ /* 0x004fc6000782c0ff */
[----:B------:R-:W-:-:S04]  /*3810*/  ULOP3.LUT UR8, UR4, 0xffe, URZ, 0xc0, !UPT ;  /* 0x00000ffe04087892 */ /* 0x000fc8000f8ec0ff */
[----:B------:R-:W-:Y:S01]  /*3820*/  UIADD3 UR8, UPT, UPT, -UR8, UR75, URZ ;  /* 0x0000004b08087290 */ /* 0x000fe2000fffe1ff */
[----:B------:R-:W2:Y:S01]  /*3830*/  SYNCS.PHASECHK.TRANS64.TRYWAIT P0, [UR5+0xb0], R0 ;  /* 0x0000b000ff0075a7 */ /* 0x000ea20008001105 */
[----:B------:R-:W-:-:S04]  /*3840*/  USHF.L.U32 UR5, UR4, 0x6, URZ ;  /* 0x0000000604057899 */ /* 0x000fc800080006ff */
[----:B------:R-:W-:-:S04]  /*3850*/  ULOP3.LUT UR4, UR5, 0xffffff80, URZ, 0xc0, !UPT ;  /* 0xffffff8005047892 */ /* 0x000fc8000f8ec0ff */
[----:B------:R-:W-:-:S04]  /*3860*/  UIADD3 UR4, UPT, UPT, UR6, UR4, URZ ;  /* 0x0000000406047290 */ /* 0x000fc8000fffe0ff */
[----:B------:R-:W-:Y:S01]  /*3870*/  ULEA UR8, UR8, UR4, 0x14 ;  /* 0x0000000408087291 */ /* 0x000fe2000f8ea0ff */
[----:B-123--:R-:W-:Y:S11]  /*3880*/  @!P0 BRA `(.L_x_63) ;  /* 0x0000005400608947 */ /* 0x00eff60003800000 */
.L_x_153:
[----:B------:R-:W-:Y:S01]  /*3890*/  IADD3 R10, PT, PT, R10, 0x1, RZ ;  /* 0x000000010a0a7810 */ /* 0x000fe20007ffe0ff */
[----:B------:R-:W-:Y:S06]  /*38a0*/  BRA.U !UP4, `(.L_x_64) ;  /* 0x000000050cec7547 */ /* 0x000fec000b800000 */
[----:B------:R-:W-:Y:S01]  /*38b0*/  R2UR UR69, R14 ;  /* 0x000000000e4572ca */ /* 0x000fe200000e0000 */
[----:B------:R-:W-:Y:S01]  /*38c0*/  UPLOP3.LUT UP2, UPT, UPT, UPT, UPT, 0x40, 0x4 ;  /* 0x000000000004789c */ /* 0x000fe20003f4e870 */
[----:B------:R-:W-:Y:S01]  /*38d0*/  R2UR UR68, R12 ;  /* 0x000000000c4472ca */ /* 0x000fe200000e0000 */
[----:B------:R-:W-:-:S14]  /*38e0*/  UMOV UR7, UR9 ;  /* 0x0000000900077c82 */ /* 0x000fdc0008000000 */
.L_x_67:
[----:B------:R-:W-:Y:S02]  /*38f0*/  UIADD3 UR69, UPT, UPT, UR69, 0x1, URZ ;  /* 0x0000000145457890 */ /* 0x000fe4000fffe0ff */
[----:B--2---:R-:W-:Y:S02]  /*3900*/  ULEA UR5, UR7, UR71, 0x3 ;  /* 0x0000004707057291 */ /* 0x004fe4000f8e18ff */
[----:B------:R-:W-:Y:S01]  /*3910*/  UISETP.NE.AND UP3, UPT, UR69, URZ, UPT ;  /* 0x000000ff4500728c */ /* 0x000fe2000bf65270 */
[----:B------:R-:W-:Y:S10]  /*3920*/  @P2 BRA `(.L_x_65) ;  /* 0x00000000000c2947 */ /* 0x000ff40003800000 */
[----:B-1----:R-:W-:Y:S04]  /*3930*/  SHF.L.U32 R2, R8, 0x1f, RZ ;  /* 0x0000001f08027819 */ /* 0x002fe800000006ff */
[----:B------:R-:W1:Y:S02]  /*3940*/  SYNCS.PHASECHK.TRANS64.TRYWAIT P0, [UR5], R2 ;  /* 0x00000002ff0075a7 */ /* 0x000e640008001105 */
[----:B-1----:R-:W-:Y:S05]  /*3950*/  @!P0 BRA `(.L_x_66) ;  /* 0x0000005400488947 */ /* 0x002fea0003800000 */
.L_x_65:
[----:B------:R-:W-:Y:S01]  /*3960*/  UISETP.NE.AND UP0, UPT, UR68, 0x1, UPT ;  /* 0x000000014400788c */ /* 0x000fe2000bf05270 */
[----:B------:R-:W-:Y:S01]  /*3970*/  PLOP3.LUT P2, PT, PT, PT, PT, 0x80, 0x8 ;  /* 0x000000000008781c */ /* 0x000fe20003f4f070 */
[----:B------:R-:W-:Y:S01]  /*3980*/  UIADD3 UR9, UPT, UPT, UR7, 0x1, URZ ;  /* 0x0000000107097890 */ /* 0x000fe2000fffe0ff */
[----:B------:R-:W-:Y:S01]  /*3990*/  MOV.SPILL R3, UR77 ;  /* 0x0000004d00037c02 */ /* 0x000fe20009000f00 */
[----:B------:R-:W-:Y:S01]  /*39a0*/  UIADD3 UR70, UPT, UPT, UR5, 0x10, URZ ;  /* 0x0000001005467890 */ /* 0x000fe2000fffe0ff */
[----:B-1----:R-:W-:Y:S01]  /*39b0*/  MOV.SPILL R2, UR76 ;  /* 0x0000004c00027c02 */ /* 0x002fe20009000f00 */
[----:B------:R-:W-:Y:S01]  /*39c0*/  UISETP.NE.AND UP1, UPT, UR9, 0x2, UPT ;  /* 0x000000020900788c */ /* 0x000fe2000bf25270 */
[----:B------:R-:W-:Y:S01]  /*39d0*/  PLOP3.LUT P0, PT, PT, PT, UP0, 0x80, 0x8 ;  /* 0x000000000008781c */ /* 0x000fe20003f0f008 */
[----:B------:R-:W-:Y:S02]  /*39e0*/  ULEA UR6, UR7, UR74, 0xc ;  /* 0x0000004a07067291 */ /* 0x000fe4000f8e60ff */
[----:B------:R-:W-:Y:S02]  /*39f0*/  USEL UR5, URZ, 0x1, UP1 ;  /* 0x00000001ff057887 */ /* 0x000fe40008800000 */
[----:B------:R-:W-:Y:S02]  /*3a00*/  USEL UR9, UR9, URZ, UP1 ;  /* 0x000000ff09097287 */ /* 0x000fe40008800000 */
[----:B------:R-:W-:Y:S02]  /*3a10*/  ULEA UR4, UR7, UR73, 0xb ;  /* 0x0000004907047291 */ /* 0x000fe4000f8e58ff */
[----:B------:R-:W-:Y:S01]  /*3a20*/  @UP0 ULEA UR7, UR9, UR71, 0x3 ;  /* 0x0000004709070291 */ /* 0x000fe2000f8e18ff */
[----:B------:R-:W-:Y:S01]  /*3a30*/  LOP3.LUT R8, R8, UR5, RZ, 0x3c, !PT ;  /* 0x0000000508087c12 */ /* 0x000fe2000f8e3cff */
[----:B------:R-:W-:Y:S02]  /*3a40*/  UIADD3 UR22, UPT, UPT, UR6, 0x2, URZ ;  /* 0x0000000206167890 */ /* 0x000fe4000fffe0ff */
[----:B------:R-:W-:Y:S01]  /*3a50*/  UIADD3 UR18, UPT, UPT, UR4, 0x2, URZ ;  /* 0x0000000204127890 */ /* 0x000fe2000fffe0ff */
[----:B------:R-:W-:Y:S01]  /*3a60*/  @P0 SHF.L.U32 R0, R8, 0x1f, RZ ;  /* 0x0000001f08000819 */ /* 0x000fe200000006ff */
[----:B------:R-:W-:Y:S02]  /*3a70*/  UIADD3 UR14, UPT, UPT, UR6, 0x4, URZ ;  /* 0x00000004060e7890 */ /* 0x000fe4000fffe0ff */
[----:B------:R-:W-:Y:S01]  /*3a80*/  UIADD3 UR12, UPT, UPT, UR4, 0x4, URZ ;  /* 0x00000004040c7890 */ /* 0x000fe2000fffe0ff */
[----:B------:R2:W3:Y:S01]  /*3a90*/  @P0 SYNCS.PHASECHK.TRANS64.TRYWAIT P2, [UR7], R0 ;  /* 0x00000000ff0005a7 */ /* 0x0004e20008041107 */
[----:B------:R-:W-:Y:S02]  /*3aa0*/  UIADD3 UR66, UPT, UPT, UR6, 0x6, URZ ;  /* 0x0000000606427890 */ /* 0x000fe4000fffe0ff */
        /* <DEDUP_REMOVED lines=24> */
[----:B------:R-:W-:Y:S01]  /*3c30*/  UIADD3 UR68, UPT, UPT, UR68, -0x1, URZ ;  /* 0xffffffff44447890 */ /* 0x000fe2000fffe0ff */
[----:B------:R-:W-:Y:S01]  /*3c40*/  UMOV UR7, 0x40004040 ;  /* 0x4000404000077882 */ /* 0x000fe20000000000 */
[----:B------:R-:W-:Y:S01]  /*3c50*/  UMOV UR76, 0x0 ;  /* 0x00000000004c7882 */ /* 0x000fe20000000000 */
[----:B------:R-:W-:Y:S01]  /*3c60*/  UMOV UR77, 0x4200910 ;  /* 0x04200910004d7882 */ /* 0x000fe20000000000 */
[----:B------:R-:W-:Y:S01]  /*3c70*/  UMOV UR5, 0x40004040 ;  /* 0x4000404000057882 */ /* 0x000fe20000000000 */
[----:B------:R-:W-:Y:S01]  /*3c80*/  UMOV UR23, 0x40004040 ;  /* 0x4000404000177882 */ /* 0x000fe20000000000 */
[----:B------:R1:W-:Y:S01]  /*3c90*/  UTCHMMA gdesc[UR4], gdesc[UR6], tmem[UR8], tmem[UR76], idesc[UR77], UP2 ;  /* 0x00ff4c06040075ea */ /* 0x0003e20009000008 */
[----:B------:R-:W-:Y:S01]  /*3ca0*/  UPLOP3.LUT UP2, UPT, UPT, UPT, UPT, 0x80, 0x8 ;  /* 0x000000000008789c */ /* 0x000fe20003f4f070 */
[----:B------:R-:W-:Y:S01]  /*3cb0*/  UMOV UR19, 0x40004040 ;  /* 0x4000404000137882 */ /* 0x000fe20000000000 */
[----:B------:R-:W-:Y:S01]  /*3cc0*/  UMOV UR15, 0x40004040 ;  /* 0x40004040000f7882 */ /* 0x000fe20000000000 */
[----:B------:R4:W-:Y:S01]  /*3cd0*/  UTCHMMA gdesc[UR18], gdesc[UR22], tmem[UR8], tmem[UR76], idesc[UR77], UPT ;  /* 0x00ff4c16120075ea */ /* 0x0009e2000b800008 */
[----:B------:R-:W-:Y:S01]  /*3ce0*/  UMOV UR13, 0x40004040 ;  /* 0x40004040000d7882 */ /* 0x000fe20000000000 */
        /* <DEDUP_REMOVED lines=18> */
[----:B-1----:R-:W-:Y:S01]  /*3e10*/  UIADD3 UR4, UPT, UPT, UR4, 0x606, URZ ;  /* 0x0000060604047890 */ /* 0x002fe2000fffe0ff */
[----:B------:R-:W-:Y:S01]  /*3e20*/  UMOV UR6, 0x0 ;  /* 0x0000000000067882 */ /* 0x000fe20000000000 */
[----:B------:R-:W-:Y:S01]  /*3e30*/  UMOV UR7, 0x4200910 ;  /* 0x0420091000077882 */ /* 0x000fe20000000000 */
[----:B------:R-:W-:Y:S01]  /*3e40*/  UMOV UR31, 0x40004040 ;  /* 0x40004040001f7882 */ /* 0x000fe20000000000 */
[----:B----4-:R-:W-:Y:S01]  /*3e50*/  UMOV UR22, 0x0 ;  /* 0x0000000000167882 */ /* 0x010fe20000000000 */
[----:B------:R-:W-:Y:S01]  /*3e60*/  UMOV UR23, 0x4200910 ;  /* 0x0420091000177882 */ /* 0x000fe20000000000 */
[----:B------:R-:W-:Y:S01]  /*3e70*/  R2UR.FILL UR77, R3 ;  /* 0x00000000034d72ca */ /* 0x000fe200004e0000 */
[----:B------:R1:W-:Y:S01]  /*3e80*/  UTCHMMA gdesc[UR12], gdesc[UR14], tmem[UR8], tmem[UR22], idesc[UR23], UPT ;  /* 0x00ff160e0c0075ea */ /* 0x0003e2000b800008 */
[----:B------:R-:W-:Y:S01]  /*3e90*/  R2UR.FILL UR76, R2 ;  /* 0x00000000024c72ca */ /* 0x000fe200004e0000 */
[----:B------:R-:W-:Y:S01]  /*3ea0*/  UTCHMMA gdesc[UR64], gdesc[UR66], tmem[UR8], tmem[UR22], idesc[UR23], UPT ;  /* 0x00ff1642400075ea */ /* 0x000fe2000b800008 */
[----:B------:R-:W-:Y:S01]  /*3eb0*/  UTCHMMA gdesc[UR60], gdesc[UR62], tmem[UR8], tmem[UR22], idesc[UR23], UPT ;  /* 0x00ff163e3c0075ea */ /* 0x000fe2000b800008 */
[----:B------:R-:W-:Y:S01]  /*3ec0*/  UMOV UR18, 0x0 ;  /* 0x0000000000127882 */ /* 0x000fe20000000000 */
[----:B------:R-:W-:Y:S01]  /*3ed0*/  UMOV UR19, 0x4200910 ;  /* 0x0420091000137882 */ /* 0x000fe20000000000 */
[----:B------:R-:W-:Y:S01]  /*3ee0*/  UMOV UR29, 0x40004040 ;  /* 0x40004040001d7882 */ /* 0x000fe20000000000 */
[----:B------:R-:W-:Y:S01]  /*3ef0*/  UTCHMMA gdesc[UR56], gdesc[UR58], tmem[UR8], tmem[UR18], idesc[UR19], UPT ;  /* 0x00ff123a380075ea */ /* 0x000fe2000b800008 */
[----:B------:R-:W-:Y:S01]  /*3f00*/  UTCHMMA gdesc[UR52], gdesc[UR54], tmem[UR8], tmem[UR18], idesc[UR19], UPT ;  /* 0x00ff1236340075ea */ /* 0x000fe2000b800008 */
[----:B------:R-:W-:Y:S01]  /*3f10*/  UTCHMMA gdesc[UR48], gdesc[UR50], tmem[UR8], tmem[UR18], idesc[UR19], UPT ;  /* 0x00ff1232300075ea */ /* 0x000fe2000b800008 */
[----:B------:R-:W-:Y:S01]  /*3f20*/  UTCHMMA gdesc[UR44], gdesc[UR46], tmem[UR8], tmem[UR6], idesc[UR7], UPT ;  /* 0x00ff062e2c0075ea */ /* 0x000fe2000b800008 */
[----:B------:R-:W-:Y:S01]  /*3f30*/  UMOV UR27, 0x40004040 ;  /* 0x40004040001b7882 */ /* 0x000fe20000000000 */
[----:B------:R-:W-:Y:S01]  /*3f40*/  UMOV UR25, 0x40004040 ;  /* 0x4000404000197882 */ /* 0x000fe20000000000 */
[----:B------:R-:W-:Y:S01]  /*3f50*/  UMOV UR21, 0x40004040 ;  /* 0x4000404000157882 */ /* 0x000fe20000000000 */
[----:B------:R-:W-:Y:S01]  /*3f60*/  UMOV UR17, 0x40004040 ;  /* 0x4000404000117882 */ /* 0x000fe20000000000 */
[----:B------:R-:W-:Y:S01]  /*3f70*/  UMOV UR11, 0x40004040 ;  /* 0x40004040000b7882 */ /* 0x000fe20000000000 */
[----:B-1----:R-:W-:Y:S01]  /*3f80*/  UMOV UR12, 0x0 ;  /* 0x00000000000c7882 */ /* 0x002fe20000000000 */
[----:B------:R-:W-:Y:S01]  /*3f90*/  UMOV UR13, 0x4200910 ;  /* 0x04200910000d7882 */ /* 0x000fe20000000000 */
[----:B------:R-:W-:Y:S01]  /*3fa0*/  UMOV UR14, 0x0 ;  /* 0x00000000000e7882 */ /* 0x000fe20000000000 */
[----:B------:R-:W-:Y:S01]  /*3fb0*/  UTCHMMA gdesc[UR40], gdesc[UR42], tmem[UR8], tmem[UR12], idesc[UR13], UPT ;  /* 0x00ff0c2a280075ea */ /* 0x000fe2000b800008 */
[----:B------:R-:W-:Y:S01]  /*3fc0*/  UTCHMMA gdesc[UR36], gdesc[UR38], tmem[UR8], tmem[UR6], idesc[UR7], UPT ;  /* 0x00ff0626240075ea */ /* 0x000fe2000b800008 */
[----:B------:R-:W-:Y:S01]  /*3fd0*/  UMOV UR15, 0x4200910 ;  /* 0x04200910000f7882 */ /* 0x000fe20000000000 */
[----:B------:R-:W-:Y:S01]  /*3fe0*/  UTCHMMA gdesc[UR32], gdesc[UR34], tmem[UR8], tmem[UR18], idesc[UR19], UPT ;  /* 0x00ff1222200075ea */ /* 0x000fe2000b800008 */
[----:B------:R-:W-:Y:S01]  /*3ff0*/  UTCHMMA gdesc[UR28], gdesc[UR30], tmem[UR8], tmem[UR14], idesc[UR15], UPT ;  /* 0x00ff0e1e1c0075ea */ /* 0x000fe2000b800008 */
[----:B------:R-:W-:Y:S01]  /*4000*/  UTCHMMA gdesc[UR24], gdesc[UR26], tmem[UR8], tmem[UR12], idesc[UR13], UPT ;  /* 0x00ff0c1a180075ea */ /* 0x000fe2000b800008 */
[----:B------:R1:W-:Y:S01]  /*4010*/  UTCHMMA gdesc[UR16], gdesc[UR20], tmem[UR8], tmem[UR6], idesc[UR7], UPT ;  /* 0x00ff0614100075ea */ /* 0x0003e2000b800008 */
[----:B------:R2:W-:Y:S01]  /*4020*/  UTCHMMA gdesc[UR4], gdesc[UR10], tmem[UR8], tmem[UR76], idesc[UR77], UPT ;  /* 0x00ff4c0a040075ea */ /* 0x0005e2000b800008 */
[----:B------:R2:W-:Y:S01]  /*4030*/  UTCBAR.MULTICAST [UR70], URZ, UR72 ;  /* 0x000000ff460073e9 */ /* 0x0005e20008000848 */
[----:B-1----:R-:W-:Y:S01]  /*4040*/  UMOV UR7, UR9 ;  /* 0x0000000900077c82 */ /* 0x002fe20008000000 */
[----:B---3--:R-:W-:Y:S05]  /*4050*/  BRA.U UP3, `(.L_x_67) ;  /* 0xfffffff903247547 */ /* 0x008fea000b83ffff */
.L_x_64:
[----:B--2---:R-:W-:Y:S02]  /*4060*/  R2UR UR4, R13 ;  /* 0x000000000d0472ca */ /* 0x004fe400000e0000 */
[----:B------:R-:W-:-:S04]  /*4070*/  ISETP.NE.AND P0, PT, R10, 0x2, PT ;  /* 0x000000020a00780c */ /* 0x000fc80003f05270 */
[----:B-1----:R-:W-:Y:S02]  /*4080*/  SEL R0, RZ, 0x1, P0 ;  /* 0x00000001ff007807 */ /* 0x002fe40000000000 */
[----:B------:R-:W-:Y:S02]  /*4090*/  SEL R10, R10, RZ, P0 ;  /* 0x000000ff0a0a7207 */ /* 0x000fe40000000000 */
[----:B------:R-:W-:-:S03]  /*40a0*/  LOP3.LUT R9, R9, R0, RZ, 0x3c, !PT ;  /* 0x0000000009097212 */ /* 0x000fc600078e3cff */
[----:B------:R-:W-:Y:S02]  /*40b0*/  UIADD3 UR5, UPT, UPT, UR4, 0x90, URZ ;  /* 0x0000009004057890 */ /* 0x000fe4000fffe0ff */
[----:B------:R-:W-:-:S04]  /*40c0*/  UIADD3 UR4, UPT, UPT, UR75, 0x1, URZ ;  /* 0x000000014b047890 */ /* 0x000fc8000fffe0ff */
[----:B------:R-:W-:-:S03]  /*40d0*/  UISETP.NE.AND UP0, UPT, UR4, 0x4, UPT ;  /* 0x000000040400788c */ /* 0x000fc6000bf05270 */
[----:B------:R1:W-:Y:S01]  /*40e0*/  UTCBAR [UR5], URZ ;  /* 0x000000ff050073e9 */ /* 0x0003e200080000ff */
[----:B------:R-:W-:Y:S02]  /*40f0*/  USEL UR6, URZ, 0x1, UP0 ;  /* 0x00000001ff067887 */ /* 0x000fe40008000000 */
[----:B------:R-:W-:-:S04]  /*4100*/  USEL UR75, UR4, URZ, UP0 ;  /* 0x000000ff044b7287 */ /* 0x000fc80008000000 */
[----:B------:R-:W-:Y:S01]  /*4110*/  LOP3.LUT R11, R11, UR6, RZ, 0x3c, !PT ;  /* 0x000000060b0b7c12 */ /* 0x000fe2000f8e3cff */
[----:B------:R-:W-:Y:S07]  /*4120*/  @P1 BRA `(.L_x_68) ;  /* 0xfffffff400501947 */ /* 0x000fee000383ffff */
[----:B------:R-:W2:Y:S01]  /*4130*/  S2UR UR8, SR_CgaCtaId ;  /* 0x00000000000879c3 */ /* 0x000ea20000008800 */
[----:B------:R-:W-:Y:S01]  /*4140*/  ELECT P0, URZ, PT ;  /* 0x0000000000ff782f */ /* 0x000fe20003800000 */
[----:B------:R-:W-:Y:S01]  /*4150*/  IMAD.MOV.U32 R0, RZ, RZ, 0x1 ;  /* 0x00000001ff007424 */ /* 0x000fe200078e00ff */
[----:B------:R-:W-:Y:S01]  /*4160*/  UIADD3 UR71, UPT, UPT, UR71, 0xb0, URZ ;  /* 0x000000b047477890 */ /* 0x000fe2000fffe0ff */
[----:B------:R-:W-:Y:S01]  /*4170*/  SHF.L.U32 R2, R11, 0x1f, RZ ;  /* 0x0000001f0b027819 */ /* 0x000fe200000006ff */
[----:B------:R-:W-:-:S03]  /*4180*/  UMOV UR4, 0x40 ;  /* 0x0000004000047882 */ /* 0x000fc60000000000 */
[----:B------:R-:W-:Y:S01]  /*4190*/  UVIRTCOUNT.DEALLOC.SMPOOL 0x80 ;  /* 0x000000800000784c */ /* 0x000fe20000000000 */
[----:B--2---:R-:W-:Y:S02]  /*41a0*/  ULEA UR8, UR8, UR4, 0x18 ;  /* 0x0000000408087291 */ /* 0x004fe4000f8ec0ff */
[----:B------:R-:W-:-:S07]  /*41b0*/  ULEA UR4, UR75, UR71, 0x3 ;  /* 0x000000474b047291 */ /* 0x000fce000f8e18ff */
[----:B------:R2:W-:Y:S02]  /*41c0*/  @P0 STS.U8 [UR8+0x1c], R0 ;  /* 0x00001c00ff000988 */ /* 0x0005e40008000008 */
[----:B------:R-:W3:Y:S02]  /*41d0*/  SYNCS.PHASECHK.TRANS64.TRYWAIT P0, [UR4], R2 ;  /* 0x00000002ff0075a7 */ /* 0x000ee40008001104 */
[----:B--23--:R-:W-:Y:S05]  /*41e0*/  @!P0 BRA `(.L_x_69) ;  /* 0x0000004c003c8947 */ /* 0x00cfea0003800000 */
.L_x_156:
[----:B------:R-:W-:-:S04]  /*41f0*/  UIADD3 UR4, UPT, UPT, UR75, 0x1, URZ ;  /* 0x000000014b047890 */ /* 0x000fc8000fffe0ff */
[----:B------:R-:W-:-:S04]  /*4200*/  UISETP.NE.AND UP0, UPT, UR4, 0x4, UPT ;  /* 0x000000040400788c */ /* 0x000fc8000bf05270 */
[----:B------:R-:W-:Y:S02]  /*4210*/  USEL UR6, URZ, 0x1, UP0 ;  /* 0x00000001ff067887 */ /* 0x000fe40008000000 */
[----:B------:R-:W-:-:S04]  /*4220*/  USEL UR4, UR4, URZ, UP0 ;  /* 0x000000ff04047287 */ /* 0x000fc80008000000 */
[----:B-1----:R-:W-:Y:S01]  /*4230*/  ULEA UR5, UR4, UR71, 0x3 ;  /* 0x0000004704057291 */ /* 0x002fe2000f8e18ff */
[----:B--2---:R-:W-:-:S04]  /*4240*/  LOP3.LUT R2, R11, UR6, RZ, 0x3c, !PT ;  /* 0x000000060b027c12 */ /* 0x004fc8000f8e3cff */
[----:B------:R-:W-:-:S04]  /*4250*/  SHF.L.U32 R3, R2, 0x1f, RZ ;  /* 0x0000001f02037819 */ /* 0x000fc800000006ff */
[----:B------:R-:W1:Y:S02]  /*4260*/  SYNCS.PHASECHK.TRANS64.TRYWAIT P0, [UR5], R3 ;  /* 0x00000003ff0075a7 */ /* 0x000e640008001105 */
[----:B-1----:R-:W-:Y:S05]  /*4270*/  @!P0 BRA `(.L_x_70) ;  /* 0x0000004c00308947 */ /* 0x002fea0003800000 */
.L_x_158:
[----:B------:R-:W-:-:S04]  /*4280*/  UIADD3 UR4, UPT, UPT, UR4, 0x1, URZ ;  /* 0x0000000104047890 */ /* 0x000fc8000fffe0ff */
[----:B------:R-:W-:-:S04]  /*4290*/  UISETP.NE.AND UP0, UPT, UR4, 0x4, UPT ;  /* 0x000000040400788c */ /* 0x000fc8000bf05270 */
[----:B------:R-:W-:Y:S02]  /*42a0*/  USEL UR6, URZ, 0x1, UP0 ;  /* 0x00000001ff067887 */ /* 0x000fe40008000000 */
[----:B------:R-:W-:-:S04]  /*42b0*/  USEL UR4, UR4, URZ, UP0 ;  /* 0x000000ff04047287 */ /* 0x000fc80008000000 */
[----:B------:R-:W-:Y:S01]  /*42c0*/  ULEA UR5, UR4, UR71, 0x3 ;  /* 0x0000004704057291 */ /* 0x000fe2000f8e18ff */
[----:B------:R-:W-:-:S04]  /*42d0*/  LOP3.LUT R2, R2, UR6, RZ, 0x3c, !PT ;  /* 0x0000000602027c12 */ /* 0x000fc8000f8e3cff */
[----:B-1----:R-:W-:-:S04]  /*42e0*/  SHF.L.U32 R3, R2, 0x1f, RZ ;  /* 0x0000001f02037819 */ /* 0x002fc800000006ff */
[----:B------:R-:W1:Y:S02]  /*42f0*/  SYNCS.PHASECHK.TRANS64.TRYWAIT P0, [UR5], R3 ;  /* 0x00000003ff0075a7 */ /* 0x000e640008001105 */
[----:B-1----:R-:W-:Y:S05]  /*4300*/  @!P0 BRA `(.L_x_71) ;  /* 0x0000004c00248947 */ /* 0x002fea0003800000 */
.L_x_160:
[----:B------:R-:W-:-:S04]  /*4310*/  UIADD3 UR4, UPT, UPT, UR4, 0x1, URZ ;  /* 0x0000000104047890 */ /* 0x000fc8000fffe0ff */
[----:B------:R-:W-:-:S04]  /*4320*/  UISETP.NE.AND UP0, UPT, UR4, 0x4, UPT ;  /* 0x000000040400788c */ /* 0x000fc8000bf05270 */
[----:B------:R-:W-:Y:S02]  /*4330*/  USEL UR5, URZ, 0x1, UP0 ;  /* 0x00000001ff057887 */ /* 0x000fe40008000000 */
[----:B------:R-:W-:-:S04]  /*4340*/  USEL UR4, UR4, URZ, UP0 ;  /* 0x000000ff04047287 */ /* 0x000fc80008000000 */
[----:B------:R-:W-:Y:S01]  /*4350*/  ULEA UR4, UR4, UR71, 0x3 ;  /* 0x0000004704047291 */ /* 0x000fe2000f8e18ff */
[----:B------:R-:W-:-:S04]  /*4360*/  LOP3.LUT R2, R2, UR5, RZ, 0x3c, !PT ;  /* 0x0000000502027c12 */ /* 0x000fc8000f8e3cff */
[----:B------:R-:W-:-:S04]  /*4370*/  SHF.L.U32 R2, R2, 0x1f, RZ ;  /* 0x0000001f02027819 */ /* 0x000fc800000006ff */
[----:B------:R-:W2:Y:S02]  /*4380*/  SYNCS.PHASECHK.TRANS64.TRYWAIT P0, [UR4], R2 ;  /* 0x00000002ff0075a7 */ /* 0x000ea40008001104 */
[----:B--2---:R-:W-:Y:S05]  /*4390*/  @!P0 BRA `(.L_x_72) ;  /* 0x0000004c00188947 */ /* 0x004fea0003800000 */
.L_x_162:
[----:B------:R-:W-:Y:S01]  /*43a0*/  NOP ;  /* 0x0000000000007918 */ /* 0x000fe20000000000 */
[----:B-1----:R-:W1:Y:S01]  /*43b0*/  LDS R0, [UR8+0x14] ;  /* 0x00001408ff007984 */ /* 0x002e620008000800 */
[----:B------:R-:W-:Y:S01]  /*43c0*/  R2UR UR4, R15 ;  /* 0x000000000f0472ca */ /* 0x000fe200000e0000 */
[----:B------:R-:W-:Y:S01]  /*43d0*/  UMOV UR5, 0xffff ;  /* 0x0000ffff00057882 */ /* 0x000fe20000000000 */
[----:B------:R-:W-:-:S11]  /*43e0*/  UMOV UR6, 0x1 ;  /* 0x0000000100067882 */ /* 0x000fd60000000000 */
[----:B------:R-:W-:-:S04]  /*43f0*/  ULOP3.LUT UR4, UR4, 0xffff, URZ, 0xc0, !UPT ;  /* 0x0000ffff04047892 */ /* 0x000fc8000f8ec0ff */
[----:B------:R-:W-:-:S04]  /*4400*/  USHF.R.U32.HI UR4, URZ, 0x5, UR4 ;  /* 0x00000005ff047899 */ /* 0x000fc80008011604 */
[----:B------:R-:W-:Y:S02]  /*4410*/  USHF.L.U32 UR5, UR5, UR4, URZ ;  /* 0x0000000405057299 */ /* 0x000fe400080006ff */
[----:B------:R-:W-:-:S04]  /*4420*/  USHF.L.U32 UR4, UR6, UR4, URZ ;  /* 0x0000000406047299 */ /* 0x000fc800080006ff */
[----:B-1----:R-:W-:-:S04]  /*4430*/  LOP3.LUT R0, R0, UR5, RZ, 0xc0, !PT ;  /* 0x0000000500007c12 */ /* 0x002fc8000f8ec0ff */
[----:B------:R-:W-:-:S13]  /*4440*/  ISETP.NE.AND P0, PT, R0, UR5, PT ;  /* 0x0000000500007c0c */ /* 0x000fda000bf05270 */
[----:B------:R-:W-:Y:S05]  /*4450*/  @P0 BRA `(.L_x_73) ;  /* 0x0000000000580947 */ /* 0x000fea0003800000 */
[----:B------:R-:W1:Y:S02]  /*4460*/  LDS R0, [UR8+0x18] ;  /* 0x00001808ff007984 */ /* 0x000e640008000800 */
[----:B-1----:R-:W-:-:S04]  /*4470*/  LOP3.LUT R0, R0, UR4, RZ, 0xc0, !PT ;  /* 0x0000000400007c12 */ /* 0x002fc8000f8ec0ff */
[----:B------:R-:W-:-:S13]  /*4480*/  ISETP.NE.AND P0, PT, R0, UR4, PT ;  /* 0x0000000400007c0c */ /* 0x000fda000bf05270 */
[----:B------:R-:W-:Y:S05]  /*4490*/  @P0 BRA `(.L_x_74) ;  /* 0x00000000003c0947 */ /* 0x000fea0003800000 */
[----:B------:R-:W1:Y:S01]  /*44a0*/  S2R R2, SR_LANEID ;  /* 0x0000000000027919 */ /* 0x000e620000000000 */
[----:B------:R-:W-:-:S06]  /*44b0*/  ULOP3.LUT UR5, URZ, UR5, URZ, 0x33, !UPT ;  /* 0x00000005ff057292 */ /* 0x000fcc000f8e33ff */
[----:B------:R-:W-:-:S04]  /*44c0*/  IMAD.U32 R0, RZ, RZ, UR5 ;  /* 0x00000005ff007e24 */ /* 0x000fc8000f8e00ff */
[----:B------:R2:W3:Y:S02]  /*44d0*/  REDUX UR7, R0 ;  /* 0x00000000000773c4 */ /* 0x0004e40000000000 */
[----:B------:R4:W-:Y:S01]  /*44e0*/  UTCATOMSWS.AND URZ, UR5 ;  /* 0x0000000500ff79e3 */ /* 0x0009e20008000000 */
[----:B--2---:R-:W-:Y:S01]  /*44f0*/  LOP3.LUT R0, RZ, UR4, RZ, 0x33, !PT ;  /* 0x00000004ff007c12 */ /* 0x004fe2000f8e33ff */
[----:B------:R-:W-:Y:S02]  /*4500*/  VOTEU.ANY UR4, UPT, PT ;  /* 0x0000000000047886 */ /* 0x000fe400038e0100 */
[----:B------:R-:W-:Y:S02]  /*4510*/  UFLO.U32 UR4, UR4 ;  /* 0x00000004000472bd */ /* 0x000fe400080e0000 */
[----:B------:R-:W2:Y:S04]  /*4520*/  REDUX UR6, R0 ;  /* 0x00000000000673c4 */ /* 0x000ea80000000000 */
[----:B-1----:R-:W-:-:S02]  /*4530*/  ISETP.EQ.U32.AND P0, PT, R2, UR4, PT ;  /* 0x0000000402007c0c */ /* 0x002fc4000bf02070 */
[----:B---3--:R-:W-:-:S11]  /*4540*/  MOV R2, UR7 ;  /* 0x0000000700027c02 */ /* 0x008fd60008000f00 */
[----:B------:R4:W-:Y:S01]  /*4550*/  @P0 ATOMS.AND RZ, [UR8+0x14], R2 ;  /* 0x00001402ffff098c */ /* 0x0009e2000a800008 */
[----:B--2---:R-:W-:-:S05]  /*4560*/  IMAD.U32 R0, RZ, RZ, UR6 ;  /* 0x00000006ff007e24 */ /* 0x004fca000f8e00ff */
[----:B------:R4:W-:Y:S01]  /*4570*/  @P0 ATOMS.AND RZ, [UR8+0x18], R0 ;  /* 0x00001800ffff098c */ /* 0x0009e2000a800008 */
[----:B------:R-:W-:Y:S05]  /*4580*/  BRA `(.L_x_75) ;  /* 0x0000000000147947 */ /* 0x000fea0003800000 */
.L_x_74:
[----:B------:R-:W-:Y:S02]  /*4590*/  MOV R2, 0x45b0 ;  /* 0x000045b000027802 */ /* 0x000fe40000000f00 */
[----:B-----5:R-:W-:Y:S05]  /*45a0*/  CALL.REL.NOINC `($__internal_0_$__cuda_sm10x_tcgen05_guardrail_trap_col_being_dealloced_not_returned_by_alloc) ;  /* 0x0000004c00fc7944 */ /* 0x020fea0003c00000 */
[----:B------:R-:W-:Y:S05]  /*45b0*/  BRA `(.L_x_75) ;  /* 0x0000000000087947 */ /* 0x000fea0003800000 */
.L_x_73:
[----:B------:R-:W-:Y:S02]  /*45c0*/  MOV R2, 0x45e0 ;  /* 0x000045e000027802 */ /* 0x000fe40000000f00 */
[----:B-----5:R-:W-:Y:S05]  /*45d0*/  CALL.REL.NOINC `($__internal_2_$__cuda_sm10x_tcgen05_guardrail_trap_unallocated_columns_being_dealloced) ;  /* 0x0000005000087944 */ /* 0x020fea0003c00000 */
.L_x_75:
[----:B------:R-:W-:Y:S01]  /*45e0*/  NOP ;  /* 0x0000000000007918 */ /* 0x000fe20000000000 */
[----:B----4-:R-:W-:Y:S05]  /*45f0*/  EXIT ;  /* 0x000000000000794d */ /* 0x010fea0003800000 */
.L_x_57:
[----:B------:R-:W-:-:S09]  /*4600*/  UISETP.NE.OR UP0, UPT, UR18, 0x3, !UP3 ;  /* 0x000000031200788c */ /* 0x000fd2000df05670 */
[----:B------:R-:W-:Y:S05]  /*4610*/  BRA.U UP0, `(.L_x_76) ;  /* 0x0000001100887547 */ /* 0x000fea000b800000 */
[----:B------:R-:W2:Y:S01]  /*4620*/  LDCU.64 UR4, c[0x0][0x888] ;  /* 0x00011100ff0477ac */ /* 0x000ea20008000a00 */
[----:B------:R-:W3:Y:S01]  /*4630*/  LDC.64 R12, c[0x0][0x348] ;  /* 0x0000d200ff0c7b82 */ /* 0x000ee20000000a00 */
[----:B------:R-:W-:Y:S02]  /*4640*/  HFMA2 R9, -RZ, RZ, 0, 0 ;  /* 0x00000000ff097431 */ /* 0x000fe400000001ff */
[----:B------:R-:W-:Y:S01]  /*4650*/  IMAD.MOV.U32 R11, RZ, RZ, 0x1 ;  /* 0x00000001ff0b7424 */ /* 0x000fe200078e00ff */
[----:B------:R-:W4:Y:S01]  /*4660*/  LDCU UR38, c[0x0][0x370] ;  /* 0x00006e00ff2677ac */ /* 0x000f220008000800 */
[----:B------:R-:W-:Y:S01]  /*4670*/  IMAD.MOV.U32 R10, RZ, RZ, RZ ;  /* 0x000000ffff0a7224 */ /* 0x000fe200078e00ff */
[----:B------:R-:W-:Y:S01]  /*4680*/  MOV R3, 0x2000 ;  /* 0x0000200000037802 */ /* 0x000fe20000000f00 */
[----:B------:R-:W4:Y:S01]  /*4690*/  LDCU.128 UR40, c[0x0][0xb10] ;  /* 0x00016200ff2877ac */ /* 0x000f220008000c00 */
[----:B------:R-:W1:Y:S01]  /*46a0*/  LDCU UR37, c[0x0][0x374] ;  /* 0x00006e80ff2577ac */ /* 0x000e620008000800 */
[----:B------:R-:W1:Y:S01]  /*46b0*/  LDCU.64 UR30, c[0x0][0x890] ;  /* 0x00011200ff1e77ac */ /* 0x000e620008000a00 */
[----:B------:R-:W1:Y:S01]  /*46c0*/  LDCU UR15, c[0x0][0xb0c] ;  /* 0x00016180ff0f77ac */ /* 0x000e620008000800 */
[----:B--2---:R-:W-:Y:S01]  /*46d0*/  UISETP.NE.U32.AND UP0, UPT, UR4, URZ, UPT ;  /* 0x000000ff0400728c */ /* 0x004fe2000bf05070 */
[----:B------:R-:W2:Y:S01]  /*46e0*/  LDCU UR48, c[0x0][0xb20] ;  /* 0x00016400ff3077ac */ /* 0x000ea20008000800 */
[----:B------:R-:W2:Y:S01]  /*46f0*/  LDCU UR4, c[0x0][0xb30] ;  /* 0x00016600ff0477ac */ /* 0x000ea20008000800 */
[----:B------:R-:W-:Y:S01]  /*4700*/  UMOV UR21, 0x400 ;  /* 0x0000040000157882 */ /* 0x000fe20000000000 */
[----:B----4-:R-:W-:-:S02]  /*4710*/  UIMAD.WIDE.U32 UR6, UR38, UR40, URZ ;  /* 0x00000028260672a5 */ /* 0x010fc4000f8e00ff */
[----:B-1----:R-:W-:Y:S02]  /*4720*/  UIMAD.WIDE.U32 UR8, UR37, UR43, URZ ;  /* 0x0000002b250872a5 */ /* 0x002fe4000f8e00ff */
[----:B------:R-:W-:Y:S02]  /*4730*/  ULEA UR21, UR55, UR21, 0x18 ;  /* 0x0000001537157291 */ /* 0x000fe4000f8ec0ff */
[----:B------:R-:W-:Y:S02]  /*4740*/  USEL UR44, URZ, 0x1, UP6 ;  /* 0x00000001ff2c7887 */ /* 0x000fe4000b000000 */
[----:B------:R-:W-:Y:S02]  /*4750*/  UISETP.NE.U32.AND UP6, UPT, UR30, URZ, UPT ;  /* 0x000000ff1e00728c */ /* 0x000fe4000bfc5070 */
[----:B------:R-:W-:Y:S02]  /*4760*/  UIADD3 UR45, UPT, UPT, UR21, 0x38, URZ ;  /* 0x00000038152d7890 */ /* 0x000fe4000fffe0ff */
[----:B------:R-:W-:-:S02]  /*4770*/  UISETP.NE.AND.EX UP5, UPT, UR5, URZ, UPT, UP0 ;  /* 0x000000ff0500728c */ /* 0x000fc4000bfa5300 */
[----:B------:R-:W-:Y:S01]  /*4780*/  UISETP.NE.AND UP0, UPT, UR39, 0x1, UPT ;  /* 0x000000012700788c */ /* 0x000fe2000bf05270 */
[----:B------:R-:W-:Y:S01]  /*4790*/  UMOV UR6, UR7 ;  /* 0x0000000700067c82 */ /* 0x000fe20008000000 */
[----:B------:R-:W-:Y:S01]  /*47a0*/  UMOV UR46, UR9 ;  /* 0x00000009002e7c82 */ /* 0x000fe20008000000 */
[----:B------:R-:W-:Y:S02]  /*47b0*/  UISETP.NE.AND UP0, UPT, UR15, 0x1, UPT ;  /* 0x000000010f00788c */ /* 0x000fe4000bf05270 */
[----:B------:R-:W-:Y:S02]  /*47c0*/  UPLOP3.LUT UP4, UPT, UPT, UPT, UPT, 0x40, 0x4 ;  /* 0x000000000004789c */ /* 0x000fe40003f8e870 */
[----:B------:R-:W-:Y:S01]  /*47d0*/  UISETP.GE.AND UP2, UPT, UR39, 0x1, UPT ;  /* 0x000000012700788c */ /* 0x000fe2000bf46270 */
[----:B------:R-:W1:Y:S01]  /*47e0*/  LDCU.64 UR22, c[0x0][0xb28] ;  /* 0x00016500ff1677ac */ /* 0x000e620008000a00 */
[----:B------:R-:W-:Y:S02]  /*47f0*/  UISETP.NE.AND.EX UP6, UPT, UR31, URZ, UPT, UP6 ;  /* 0x000000ff1f00728c */ /* 0x000fe4000bfc5360 */
[----:B------:R-:W-:-:S02]  /*4800*/  UIADD3 UR33, UPT, UPT, UR21, 0x20, URZ ;  /* 0x0000002015217890 */ /* 0x000fc4000fffe0ff */
[----:B------:R-:W-:Y:S02]  /*4810*/  UIADD3 UR25, UPT, UPT, UR21, 0x28, URZ ;  /* 0x0000002815197890 */ /* 0x000fe4000fffe0ff */
[----:B------:R-:W-:Y:S02]  /*4820*/  UIADD3 UR17, UPT, UPT, UR21, 0x30, URZ ;  /* 0x0000003015117890 */ /* 0x000fe4000fffe0ff */
[----:B------:R-:W-:Y:S02]  /*4830*/  UPRMT UR45, UR55, 0x654, UR45 ;  /* 0x00000654372d7896 */ /* 0x000fe4000800002d */
[----:B------:R-:W-:Y:S02]  /*4840*/  USHF.R.U32.HI UR47, URZ, UR41, UR6 ;  /* 0x00000029ff2f7299 */ /* 0x000fe40008011606 */
[----:B--2---:R-:W-:Y:S02]  /*4850*/  USHF.R.U32.HI UR46, URZ, UR48, UR46 ;  /* 0x00000030ff2e7299 */ /* 0x004fe4000801162e */
[----:B------:R-:W-:-:S02]  /*4860*/  UISETP.NE.AND UP0, UPT, UR42, 0x1, UPT ;  /* 0x000000012a00788c */ /* 0x000fc4000bf05270 */
[----:B---3--:R-:W-:-:S11]  /*4870*/  UISETP.NE.AND UP3, UPT, UR4, 0x1, UPT ;  /* 0x000000010400788c */ /* 0x008fd6000bf65270 */
.L_x_87:
[C---:B------:R-:W-:Y:S02]  /*4880*/  LEA R8, R10.reuse, UR21, 0x3 ;  /* 0x000000150a087c11 */ /* 0x040fe4000f8e18ff */
[----:B------:R-:W-:Y:S02]  /*4890*/  SHF.L.U32 R0, R9, 0x1f, RZ ;  /* 0x0000001f09007819 */ /* 0x000fe400000006ff */
[----:B------:R-:W-:Y:S02]  /*48a0*/  LEA R4, R10, UR21, 0x4 ;  /* 0x000000150a047c11 */ /* 0x000fe4000f8e20ff */
[----:B--2---:R-:W2:Y:S02]  /*48b0*/  SYNCS.PHASECHK.TRANS64.TRYWAIT P0, [R8+URZ+0x70], R0 ;  /* 0x00007000080075a7 */ /* 0x004ea400080011ff */
[----:B--2---:R-:W-:Y:S05]  /*48c0*/  @!P0 BRA `(.L_x_77) ;  /* 0x0000004400e48947 */ /* 0x004fea0003800000 */
.L_x_163:
[----:B------:R-:W3:Y:S01]  /*48d0*/  LDS.128 R4, [R4+0x100] ;  /* 0x0001000004047984 */ /* 0x000ee20000000c00 */
[----:B------:R-:W-:Y:S01]  /*48e0*/  UISETP.GE.AND UP0, UPT, UR39, 0x1, UPT ;  /* 0x000000012700788c */ /* 0x000fe2000bf06270 */
[----:B------:R-:W-:Y:S01]  /*48f0*/  @!PT LDS RZ, [RZ] ;  /* 0x00000000fffff984 */ /* 0x000fe20000000800 */
[----:B------:R-:W-:Y:S01]  /*4900*/  @!PT LDS RZ, [RZ] ;  /* 0x00000000fffff984 */ /* 0x000fe20000000800 */
[----:B------:R-:W-:Y:S01]  /*4910*/  @!PT LDS RZ, [RZ] ;  /* 0x00000000fffff984 */ /* 0x000fe20000000800 */
[----:B------:R-:W-:Y:S01]  /*4920*/  @!PT LDS RZ, [RZ] ;  /* 0x00000000fffff984 */ /* 0x000fe20000000800 */
[----:B------:R4:W-:Y:S06]  /*4930*/  MEMBAR.ALL.CTA ;  /* 0x0000000000007992 */ /* 0x0009ec0000008000 */
[----:B----4-:R-:W4:Y:S01]  /*4940*/  FENCE.VIEW.ASYNC.S ;  /* 0x00000000000073c6 */ /* 0x010f220000000000 */
[----:B---3--:R-:W-:Y:S11]  /*4950*/  LOP3.LUT P0, RZ, R6, 0x1, RZ, 0xc0, !PT ;  /* 0x0000000106ff7812 */ /* 0x008ff6000780c0ff */
[----:B------:R-:W-:Y:S02]  /*4960*/  @!UPT UIADD3 URZ, UPT, UPT, URZ, URZ, URZ ;  /* 0x000000fffffff290 */ /* 0x000fe4000fffe0ff */
[----:B----4-:R-:W-:Y:S01]  /*4970*/  VOTEU.ANY UP2, P0 ;  /* 0x0000000000ff7886 */ /* 0x010fe20000040100 */
[----:B------:R-:W-:Y:S11]  /*4980*/  PLOP3.LUT P0, PT, PT, PT, UP2, 0x80, 0x8 ;  /* 0x000000000008781c */ /* 0x000ff60003f0f028 */
[----:B------:R-:W-:Y:S02]  /*4990*/  @!UPT UIADD3 URZ, UPT, UPT, URZ, URZ, URZ ;  /* 0x000000fffffff290 */ /* 0x000fe4000fffe0ff */
[----:B--2---:R-:W-:Y:S02]  /*49a0*/  @P0 SHF.R.U32.HI R0, RZ, 0x10, R5 ;  /* 0x00000010ff000819 */ /* 0x004fe40000011605 */
[----:B------:R-:W-:Y:S02]  /*49b0*/  @P0 MOV R2, R4 ;  /* 0x0000000400020202 */ /* 0x000fe40000000f00 */
[----:B------:R-:W-:Y:S01]  /*49c0*/  @P0 R2UR UR4, R0 ;  /* 0x00000000000402ca */ /* 0x000fe200000e0000 */
[----:B------:R-:W-:Y:S01]  /*49d0*/  VIADD R0, R8, 0x80 ;  /* 0x0000008008007836 */ /* 0x000fe20000000000 */
[----:B------:R-:W-:Y:S02]  /*49e0*/  @P0 LOP3.LUT R4, R5, 0xffff, RZ, 0xc0, !PT ;  /* 0x0000ffff05040812 */ /* 0x000fe400078ec0ff */
[----:B------:R-:W-:Y:S02]  /*49f0*/  @P0 R2UR UR6, R2 ;  /* 0x00000000020602ca */ /* 0x000fe400000e0000 */
[----:B------:R-:W-:Y:S02]  /*4a00*/  PRMT R0, RZ, 0x654, R0 ;  /* 0x00000654ff007816 */ /* 0x000fe40000000000 */
[----:B------:R-:W-:Y:S02]  /*4a10*/  @P0 R2UR UR5, R4 ;  /* 0x00000000040502ca */ /* 0x000fe400000e0000 */
[----:B------:R2:W-:Y:S03]  /*4a20*/  SYNCS.ARRIVE.TRANS64.RED.A1T0 RZ, [R0+URZ], RZ ;  /* 0x000000ff00ff79a7 */ /* 0x0005e600081004ff */
[----:B------:R-:W-:Y:S04]  /*4a30*/  @UP2 UMOV UR29, UR4 ;  /* 0x00000004001d2c82 */ /* 0x000fe80008000000 */
[----:B------:R-:W-:Y:S04]  /*4a40*/  @UP2 UMOV UR14, UR6 ;  /* 0x00000006000e2c82 */ /* 0x000fe80008000000 */
[----:B------:R-:W-:Y:S01]  /*4a50*/  @UP2 UMOV UR13, UR5 ;  /* 0x00000005000d2c82 */ /* 0x000fe20008000000 */
[----:B------:R-:W-:Y:S05]  /*4a60*/  BRA.U !UP0, `(.L_x_78) ;  /* 0x0000000108c07547 */ /* 0x000fea000b800000 */
[----:B------:R-:W-:Y:S02]  /*4a70*/  UIMAD.WIDE.U32 UR18, UR13, UR43, URZ ;  /* 0x0000002b0d1272a5 */ /* 0x000fe4000f8e00ff */
[----:B------:R-:W-:Y:S02]  /*4a80*/  UP2UR UR16, UPR, URZ, 0x4 ;  /* 0x00000004ff107883 */ /* 0x000fe40008000000 */
[----:B------:R-:W-:Y:S02]  /*4a90*/  UISETP.NE.AND UP2, UPT, UR42, 0x1, UPT ;  /* 0x000000012a00788c */ /* 0x000fe4000bf45270 */
[----:B------:R-:W-:Y:S02]  /*4aa0*/  UIMAD.WIDE.U32 UR26, UR14, UR40, URZ ;  /* 0x000000280e1a72a5 */ /* 0x000fe4000f8e00ff */
[----:B------:R-:W-:Y:S02]  /*4ab0*/  USEL UR4, UR37, UR46, !UP2 ;  /* 0x0000002e25047287 */ /* 0x000fe4000d000000 */
[----:B------:R-:W-:Y:S02]  /*4ac0*/  UISETP.NE.AND UP0, UPT, UR15, 0x1, UPT ;  /* 0x000000010f00788c */ /* 0x000fe4000bf05270 */
[----:B------:R-:W-:Y:S02]  /*4ad0*/  UP2UR UR20, UPR, URZ, 0x2 ;  /* 0x00000002ff147883 */ /* 0x000fe40008000000 */
[----:B------:R-:W-:Y:S02]  /*4ae0*/  UISETP.NE.AND UP1, UPT, UR39, 0x1, UPT ;  /* 0x000000012700788c */ /* 0x000fe4000bf25270 */
[----:B-1----:R-:W-:Y:S02]  /*4af0*/  UIMAD.WIDE.U32 UR8, UR4, UR22, URZ ;  /* 0x00000016040872a5 */ /* 0x002fe4000f8e00ff */
[----:B------:R-:W-:Y:S01]  /*4b00*/  USEL UR7, UR38, UR47, !UP0 ;  /* 0x0000002f26077287 */ /* 0x000fe2000c000000 */
[----:B------:R-:W-:Y:S02]  /*4b10*/  UMOV UR5, UR19 ;  /* 0x0000001300057c82 */ /* 0x000fe40008000000 */
[----:B------:R-:W-:Y:S02]  /*4b20*/  USHF.R.U32.HI UR6, URZ, UR48, UR5 ;  /* 0x00000030ff067299 */ /* 0x000fe40008011605 */
[----:B------:R-:W-:Y:S02]  /*4b30*/  UIMAD.WIDE.U32 UR10, UR7, UR22, URZ ;  /* 0x00000016070a72a5 */ /* 0x000fe4000f8e00ff */
[----:B------:R-:W-:Y:S02]  /*4b40*/  USEL UR6, UR13, UR6, !UP2 ;  /* 0x000000060d067287 */ /* 0x000fe4000d000000 */
[----:B------:R-:W-:Y:S01]  /*4b50*/  UISETP.NE.AND UP2, UPT, UR16, URZ, UPT ;  /* 0x000000ff1000728c */ /* 0x000fe2000bf45270 */
[----:B------:R-:W-:Y:S02]  /*4b60*/  UMOV UR5, UR27 ;  /* 0x0000001b00057c82 */ /* 0x000fe40008000000 */
[----:B------:R-:W-:Y:S03]  /*4b70*/  USHF.R.U32.HI UR12, URZ, UR41, UR5 ;  /* 0x00000029ff0c7299 */ /* 0x000fe60008011605 */
[----:B------:R-:W-:Y:S02]  /*4b80*/  UMOV UR5, UR9 ;  /* 0x0000000900057c82 */ /* 0x000fe40008000000 */
[----:B------:R-:W-:Y:S03]  /*4b90*/  @UP1 USHF.R.U32.HI UR4, URZ, UR23, UR5 ;  /* 0x00000017ff041299 */ /* 0x000fe60008011605 */
[----:B------:R-:W-:Y:S01]  /*4ba0*/  UMOV UR5, UR11 ;  /* 0x0000000b00057c82 */ /* 0x000fe20008000000 */
[----:B------:R-:W-:Y:S02]  /*4bb0*/  UIMAD UR4, UR39, UR4, URZ ;  /* 0x00000004270472a4 */ /* 0x000fe4000f8e02ff */
[----:B------:R-:W-:Y:S02]  /*4bc0*/  @UP1 USHF.R.U32.HI UR7, URZ, UR23, UR5 ;  /* 0x00000017ff071299 */ /* 0x000fe40008011605 */
[----:B------:R-:W-:Y:S02]  /*4bd0*/  USEL UR5, UR14, UR12, !UP0 ;  /* 0x0000000c0e057287 */ /* 0x000fe4000c000000 */
[----:B------:R-:W-:Y:S02]  /*4be0*/  UIMAD.WIDE.U32 UR10, UR6, UR22, URZ ;  /* 0x00000016060a72a5 */ /* 0x000fe4000f8e00ff */
[----:B------:R-:W-:Y:S02]  /*4bf0*/  UIMAD UR8, UR39, UR7, URZ ;  /* 0x00000007270872a4 */ /* 0x000fe4000f8e02ff */
[----:B------:R-:W-:Y:S03]  /*4c00*/  UISETP.GE.AND UP0, UPT, UR6, UR4, UPT ;  /* 0x000000040600728c */ /* 0x000fe6000bf06270 */
[----:B------:R-:W-:Y:S01]  /*4c10*/  UMOV UR4, UR11 ;  /* 0x0000000b00047c82 */ /* 0x000fe20008000000 */
[----:B------:R-:W-:Y:S02]  /*4c20*/  UISETP.GE.OR UP0, UPT, UR5, UR8, UP0 ;  /* 0x000000080500728c */ /* 0x000fe40008706670 */
[----:B------:R-:W-:Y:S02]  /*4c30*/  USHF.R.U32.HI UR4, URZ, UR23, UR4 ;  /* 0x00000017ff047299 */ /* 0x000fe40008011604 */
[----:B------:R-:W-:Y:S02]  /*4c40*/  UIMAD.WIDE.U32 UR8, UR5, UR22, URZ ;  /* 0x00000016050872a5 */ /* 0x000fe4000f8e00ff */
[----:B------:R-:W-:Y:S04]  /*4c50*/  USEL UR10, UR6, UR4, !UP1 ;  /* 0x00000004060a7287 */ /* 0x000fe8000c800000 */
[----:B------:R-:W-:Y:S01]  /*4c60*/  UIADD3 UR11, UPT, UPT, -UR10, URZ, URZ ;  /* 0x000000ff0a0b7290 */ /* 0x000fe2000fffe1ff */
[----:B------:R-:W-:Y:S02]  /*4c70*/  @!UP0 UMOV UR4, UR9 ;  /* 0x0000000900048c82 */ /* 0x000fe40008000000 */
[----:B------:R-:W-:Y:S02]  /*4c80*/  @!UP0 USHF.R.U32.HI UR4, URZ, UR23, UR4 ;  /* 0x00000017ff048299 */ /* 0x000fe40008011604 */
[----:B------:R-:W-:Y:S02]  /*4c90*/  UIMAD UR8, UR39, UR11, UR6 ;  /* 0x0000000b270872a4 */ /* 0x000fe4000f8e0206 */
[----:B------:R-:W-:Y:S02]  /*4ca0*/  @!UP0 USEL UR4, UR5, UR4, !UP1 ;  /* 0x0000000405048287 */ /* 0x000fe4000c800000 */
[----:B------:R-:W-:Y:S02]  /*4cb0*/  UISETP.NE.AND UP1, UPT, UR20, URZ, UPT ;  /* 0x000000ff1400728c */ /* 0x000fe4000bf25270 */
[----:B------:R-:W-:Y:S02]  /*4cc0*/  @!UP0 UIMAD UR8, UR7, UR8, UR4 ;  /* 0x00000008070882a4 */ /* 0x000fe4000f8e0204 */
[----:B------:R-:W-:Y:S02]  /*4cd0*/  @!UP0 UIADD3 UR9, UPT, UPT, UR10, -UR4, URZ ;  /* 0x800000040a098290 */ /* 0x000fe4000fffe0ff */
[----:B------:R-:W-:Y:S02]  /*4ce0*/  UIADD3 UR4, UPT, UPT, -UR5, URZ, URZ ;  /* 0x000000ff05047290 */ /* 0x000fe4000fffe1ff */
[----:B------:R-:W-:Y:S02]  /*4cf0*/  UIADD3 UR7, UPT, UPT, -UR6, URZ, URZ ;  /* 0x000000ff06077290 */ /* 0x000fe4000fffe1ff */
[----:B------:R-:W-:Y:S02]  /*4d00*/  @!UP0 UIMAD UR6, UR9, UR39, UR5 ;  /* 0x00000027090682a4 */ /* 0x000fe4000f8e0205 */
[----:B------:R-:W-:Y:S02]  /*4d10*/  UIMAD UR14, UR15, UR4, UR14 ;  /* 0x000000040f0e72a4 */ /* 0x000fe4000f8e020e */
[----:B------:R-:W-:Y:S01]  /*4d20*/  UIMAD UR13, UR42, UR7, UR13 ;  /* 0x000000072a0d72a4 */ /* 0x000fe2000f8e020d */
[----:B------:R-:W-:Y:S02]  /*4d30*/  @!UP0 UMOV UR5, UR8 ;  /* 0x0000000800058c82 */ /* 0x000fe40008000000 */
[----:B------:R-:W-:Y:S02]  /*4d40*/  UIMAD UR14, UR5, UR15, UR14 ;  /* 0x0000000f050e72a4 */ /* 0x000fe4000f8e020e */
[----:B------:R-:W-:Y:S11]  /*4d50*/  UIMAD UR13, UR6, UR42, UR13 ;  /* 0x0000002a060d72a4 */ /* 0x000ff6000f8e020d */
[----:B------:R-:W-:Y:S01]  /*4d60*/  @!UPT UIADD3 URZ, UPT, UPT, URZ, URZ, URZ ;  /* 0x000000fffffff290 */ /* 0x000fe2000fffe0ff */
.L_x_78:
[----:B------:R-:W3:Y:S01]  /*4d70*/  @!UP3 LDCU.128 UR8, c[0x0][0xb10] ;  /* 0x00016200ff08b7ac */ /* 0x000ee20008000c00 */
[----:B------:R-:W-:Y:S02]  /*4d80*/  ISETP.NE.U32.AND P0, PT, RZ, UR30, PT ;  /* 0x0000001eff007c0c */ /* 0x000fe4000bf05070 */
[----:B------:R-:W-:Y:S02]  /*4d90*/  SHF.L.U32 R4, R11, 0x1f, RZ ;  /* 0x0000001f0b047819 */ /* 0x000fe400000006ff */
[----:B------:R-:W-:Y:S01]  /*4da0*/  ISETP.NE.AND.EX P0, PT, RZ, UR31, PT, P0 ;  /* 0x0000001fff007c0c */ /* 0x000fe2000bf05300 */
[----:B------:R-:W4:Y:S01]  /*4db0*/  @!UP3 LDCU UR5, c[0x0][0xb0c] ;  /* 0x00016180ff05b7ac */ /* 0x000f220008000800 */
[----:B------:R-:W-:Y:S02]  /*4dc0*/  USHF.L.U32 UR35, UR24, 0x6, URZ ;  /* 0x0000000618237899 */ /* 0x000fe400080006ff */
[----:B------:R-:W-:Y:S02]  /*4dd0*/  USHF.L.U32 UR34, UR28, 0x7, URZ ;  /* 0x000000071c227899 */ /* 0x000fe400080006ff */
[----:B---3--:R-:W-:Y:S07]  /*4de0*/  UIMAD.WIDE.U32 UR6, UR14, UR8, URZ ;  /* 0x000000080e0672a5 */ /* 0x008fee000f8e00ff */
[----:B------:R-:W-:Y:S01]  /*4df0*/  @!UP3 UMOV UR4, UR7 ;  /* 0x000000070004bc82 */ /* 0x000fe20008000000 */
[----:B----4-:R-:W-:Y:S02]  /*4e00*/  @!UP3 UISETP.NE.AND UP0, UPT, UR5, 0x1, UPT ;  /* 0x000000010500b88c */ /* 0x010fe4000bf05270 */
[----:B------:R-:W-:Y:S02]  /*4e10*/  @!UP3 USHF.R.U32.HI UR4, URZ, UR9, UR4 ;  /* 0x00000009ff04b299 */ /* 0x000fe40008011604 */
[----:B------:R-:W-:Y:S02]  /*4e20*/  UIMAD.WIDE.U32 UR6, UR13, UR11, URZ ;  /* 0x0000000b0d0672a5 */ /* 0x000fe4000f8e00ff */
[----:B------:R-:W-:Y:S02]  /*4e30*/  @!UP3 USEL UR8, UR14, UR4, !UP0 ;  /* 0x000000040e08b287 */ /* 0x000fe4000c000000 */
[----:B------:R-:W-:Y:S03]  /*4e40*/  @!UP3 UISETP.NE.AND UP0, UPT, UR10, 0x1, UPT ;  /* 0x000000010a00b88c */ /* 0x000fe6000bf05270 */
[----:B------:R-:W-:Y:S02]  /*4e50*/  @!UP3 UMOV UR6, UR7 ;  /* 0x000000070006bc82 */ /* 0x000fe40008000000 */
[----:B------:R-:W3:Y:S02]  /*4e60*/  @!UP3 LDCU UR4, c[0x0][0xb20] ;  /* 0x00016400ff04b7ac */ /* 0x000ee40008000800 */
[----:B---3--:R-:W-:Y:S04]  /*4e70*/  @!UP3 USHF.R.U32.HI UR6, URZ, UR4, UR6 ;  /* 0x00000004ff06b299 */ /* 0x008fe80008011606 */
[----:B------:R-:W-:Y:S04]  /*4e80*/  @!UP3 USEL UR6, UR13, UR6, !UP0 ;  /* 0x000000060d06b287 */ /* 0x000fe8000c000000 */
[----:B------:R-:W-:Y:S02]  /*4e90*/  @!UP3 UIADD3 UR4, UPT, UPT, -UR8, UR6, URZ ;  /* 0x000000060804b290 */ /* 0x000fe4000fffe1ff */
[----:B------:R-:W-:Y:S02]  /*4ea0*/  @!UP3 UIADD3 UR6, UPT, UPT, UR8, -UR6, URZ ;  /* 0x800000060806b290 */ /* 0x000fe4000fffe0ff */
[----:B------:R-:W-:Y:S02]  /*4eb0*/  @!UP3 UIMAD UR14, UR4, UR5, UR14 ;  /* 0x00000005040eb2a4 */ /* 0x000fe4000f8e020e */
[----:B------:R-:W-:Y:S01]  /*4ec0*/  @!UP3 UIMAD UR13, UR6, UR10, UR13 ;  /* 0x0000000a060db2a4 */ /* 0x000fe2000f8e020d */
[----:B------:R-:W-:Y:S11]  /*4ed0*/  BRA.U UP4, `(.L_x_79) ;  /* 0x0000000104107547 */ /* 0x000ff6000b800000 */
[----:B------:R-:W-:Y:S04]  /*4ee0*/  MOV R2, UR44 ;  /* 0x0000002c00027c02 */ /* 0x000fe80008000f00 */
[----:B------:R-:W-:Y:S04]  /*4ef0*/  SHF.L.U32 R2, R2, 0x1f, RZ ;  /* 0x0000001f02027819 */ /* 0x000fe800000006ff */
[----:B------:R-:W3:Y:S02]  /*4f00*/  SYNCS.PHASECHK.TRANS64.TRYWAIT P1, [UR21+0x68], R2 ;  /* 0x00006802ff0075a7 */ /* 0x000ee40008021115 */
[----:B---3--:R-:W-:Y:S05]  /*4f10*/  @!P1 BRA `(.L_x_80) ;  /* 0x0000004000649947 */ /* 0x008fea0003800000 */
.L_x_79:
[----:B------:R-:W-:Y:S05]  /*4f20*/  BRA.U !UP6, `(.L_x_81) ;  /* 0x000000010e387547 */ /* 0x000fea000b800000 */
[----:B------:R-:W-:Y:S01]  /*4f30*/  UPLOP3.LUT UP1, UPT, UPT, UPT, UP5, 0x80, 0x8 ;  /* 0x000000000008789c */ /* 0x000fe20003f2f050 */
[----:B--2---:R-:W-:Y:S01]  /*4f40*/  HFMA2 R0, -RZ, RZ, 0, 5.9604644775390625e-08 ;  /* 0x00000001ff007431 */ /* 0x004fe200000001ff */
[----:B------:R-:W2:Y:S01]  /*4f50*/  LDCU.64 UR8, c[0x0][0x358] ;  /* 0x00006b00ff0877ac */ /* 0x000ea20008000a00 */
[----:B------:R-:W-:Y:S03]  /*4f60*/  IMAD.MOV.U32 R52, RZ, RZ, 0x1 ;  /* 0x00000001ff347424 */ /* 0x000fe600078e00ff */
[----:B------:R-:W-:Y:S05]  /*4f70*/  PLOP3.LUT P1, PT, PT, PT, UP1, 0x80, 0x8 ;  /* 0x000000000008781c */ /* 0x000fea0003f2f018 */
[----:B------:R-:W3:Y:S01]  /*4f80*/  @UP1 LDCU.64 UR4, c[0x0][0x888] ;  /* 0x00011100ff0417ac */ /* 0x000ee20008000a00 */
[----:B------:R-:W-:Y:S07]  /*4f90*/  @UP1 UIMAD UR6, UR60, UR30, URZ ;  /* 0x0000001e3c0612a4 */ /* 0x000fee000f8e02ff */
[----:B------:R-:W-:Y:S01]  /*4fa0*/  @!P1 PRMT R52, R0, 0x7610, R52 ;  /* 0x0000761000349816 */ /* 0x000fe20000000034 */
[----:B---3--:R-:W-:Y:S06]  /*4fb0*/  @UP1 UIMAD.WIDE UR4, UR6, 0x4, UR4 ;  /* 0x00000004060418a5 */ /* 0x008fec000f8e0204 */
[----:B------:R-:W-:Y:S01]  /*4fc0*/  IMAD.U32 R6, RZ, RZ, UR4 ;  /* 0x00000004ff067e24 */ /* 0x000fe2000f8e00ff */
[----:B------:R-:W-:Y:S04]  /*4fd0*/  MOV R7, UR5 ;  /* 0x0000000500077c02 */ /* 0x000fe80008000f00 */
[----:B------:R-:W3:Y:S01]  /*4fe0*/  @!UP1 LDCU UR4, c[0x0][0x880] ;  /* 0x00011000ff0497ac */ /* 0x000ee20008000800 */
[----:B--2--5:R4:W5:Y:S02]  /*4ff0*/  @P1 LDG.E R27, desc[UR8][R6.64] ;  /* 0x00000008061b1981 */ /* 0x024964000c1e1900 */
[----:B---34-:R-:W-:Y:S07]  /*5000*/  @!P1 IMAD.U32 R27, RZ, RZ, UR4 ;  /* 0x00000004ff1b9e24 */ /* 0x018fee000f8e00ff */
.L_x_81:
[----:B-----5:R-:W-:Y:S01]  /*5010*/  @!P0 FSETP.EQ.AND P2, PT, R27, RZ, PT ;  /* 0x000000ff1b00820b */ /* 0x020fe20003f42000 */
[----:B------:R-:W-:Y:S01]  /*5020*/  @!UPT UIADD3 URZ, UPT, UPT, URZ, URZ, URZ ;  /* 0x000000fffffff290 */ /* 0x000fe2000fffe0ff */
[----:B------:R-:W-:Y:S11]  /*5030*/  @!P0 BRA `(.L_x_82) ;  /* 0x0000000000148947 */ /* 0x000ff60003800000 */
[----:B------:R-:W-:Y:S02]  /*5040*/  LOP3.LUT P0, RZ, R52, 0xff, RZ, 0xc0, !PT ;  /* 0x000000ff34ff7812 */ /* 0x000fe4000780c0ff */
[----:B------:R-:W-:Y:S04]  /*5050*/  PLOP3.LUT P2, PT, PT, PT, UP1, 0x80, 0x8 ;  /* 0x000000000008781c */ /* 0x000fe80003f4f018 */
[----:B------:R-:W-:Y:S07]  /*5060*/  PLOP3.LUT P2, PT, P2, PT, PT, 0x8, 0x80 ;  /* 0x000000000080781c */ /* 0x000fee000174e170 */
[----:B------:R-:W-:Y:S11]  /*5070*/  @P0 FSETP.EQ.AND P2, PT, R27, RZ, PT ;  /* 0x000000ff1b00020b */ /* 0x000ff60003f42000 */
[----:B------:R-:W-:Y:S02]  /*5080*/  @!UPT UIADD3 URZ, UPT, UPT, URZ, URZ, URZ ;  /* 0x000000fffffff290 */ /* 0x000fe4000fffe0ff */
.L_x_82:
[----:B------:R-:W3:Y:S01]  /*5090*/  SYNCS.PHASECHK.TRANS64.TRYWAIT P0, [UR21+0x40], R4 ;  /* 0x00004004ff0075a7 */ /* 0x000ee20008001115 */
[----:B------:R-:W-:Y:S04]  /*50a0*/  ELECT P1, URZ, PT ;  /* 0x0000000000ff782f */ /* 0x000fe80003820000 */
[----:B------:R-:W-:Y:S01]  /*50b0*/  PLOP3.LUT P1, PT, P2, P1, PT, 0xf2, 0x2f ;  /* 0x00000000002f781c */ /* 0x000fe20001723e72 */
[----:B------:R-:W-:Y:S01]  /*50c0*/  @!UPT UIADD3 URZ, UPT, UPT, URZ, URZ, URZ ;  /* 0x000000fffffff290 */ /* 0x000fe2000fffe0ff */
[----:B---3--:R-:W-:Y:S11]  /*50d0*/  @!P0 BRA `(.L_x_83) ;  /* 0x00000040000c8947 */ /* 0x008ff60003800000 */
.L_x_166:
[----:B--2---:R-:W-:Y:S01]  /*50e0*/  @!P1 IADD3 R2, P0, PT, R12, 0x580, RZ ;  /* 0x000005800c029810 */ /* 0x004fe20007f1e0ff */
[----:B------:R-:W-:Y:S01]  /*50f0*/  VOTEU.ALL UP0, P1 ;  /* 0x0000000000ff7886 */ /* 0x000fe20000800000 */
[----:B------:R-:W-:Y:S01]  /*5100*/  UMOV UR6, 0x0 ;  /* 0x0000000000067882 */ /* 0x000fe20000000000 */
[----:B------:R-:W-:Y:S01]  /*5110*/  UMOV UR7, 0x10000000 ;  /* 0x1000000000077882 */ /* 0x000fe20000000000 */
[----:B------:R-:W-:Y:S01]  /*5120*/  @!P1 R2UR UR5, R2 ;  /* 0x00000000020592ca */ /* 0x000fe200000e0000 */
[----:B------:R-:W-:Y:S01]  /*5130*/  @!P1 IMAD.X R0, RZ, RZ, R13, P0 ;  /* 0x000000ffff009224 */ /* 0x000fe200000e060d */
[----:B------:R-:W-:Y:S01]  /*5140*/  @!UP0 UIADD3 UR32, UPT, UPT, UR21, 0x400, URZ ;  /* 0x0000040015208890 */ /* 0x000fe2000fffe0ff */
[----:B------:R-:W-:Y:S01]  /*5150*/  VOTEU.ALL UP0, P1 ;  /* 0x0000000000ff7886 */ /* 0x000fe20000800000 */
[----:B------:R-:W-:Y:S02]  /*5160*/  UMOV UR36, UR60 ;  /* 0x0000003c00247c82 */ /* 0x000fe40008000000 */
[----:B------:R-:W-:Y:S01]  /*5170*/  @!P1 R2UR UR4, R0 ;  /* 0x00000000000492ca */ /* 0x000fe200000e0000 */
[----:B------:R-:W-:Y:S06]  /*5180*/  @!P1 IMAD.MOV.U32 R0, RZ, RZ, 0x2000 ;  /* 0x00002000ff009424 */ /* 0x000fec00078e00ff */
[----:B------:R-:W-:Y:S06]  /*5190*/  IMAD.U32 R6, RZ, RZ, UR5 ;  /* 0x00000005ff067e24 */ /* 0x000fec000f8e00ff */
[----:B------:R-:W-:Y:S01]  /*51a0*/  IMAD.U32 R7, RZ, RZ, UR4 ;  /* 0x00000004ff077e24 */ /* 0x000fe2000f8e00ff */
[----:B------:R-:W-:Y:S04]  /*51b0*/  @!P1 R2UR UR4, R6 ;  /* 0x00000000060492ca */ /* 0x000fe800000e0000 */
[----:B------:R-:W-:Y:S11]  /*51c0*/  @!P1 R2UR UR5, R7 ;  /* 0x00000000070592ca */ /* 0x000ff600000e0000 */
[----:B------:R-:W-:Y:S02]  /*51d0*/  @!UPT UIADD3 URZ, UPT, UPT, URZ, URZ, URZ ;  /* 0x000000fffffff290 */ /* 0x000fe4000fffe0ff */
[----:B------:R2:W-:Y:S01]  /*51e0*/  @!UP0 UTMALDG.3D [UR32], [UR4], desc[UR6] ;  /* 0x00000620040085b4 */ /* 0x0005e20008011000 */
[----:B------:R3:W-:Y:S01]  /*51f0*/  @!P1 SYNCS.ARRIVE.TRANS64.RED.A0TR RZ, [UR21+0x20], R0 ;  /* 0x00002000ffff99a7 */ /* 0x0007e20008300415 */
[----:B--2---:R-:W-:Y:S09]  /*5200*/  UPRMT UR4, UR55, 0x654, UR33 ;  /* 0x0000065437047896 */ /* 0x004ff20008000021 */
[----:B------:R-:W-:Y:S01]  /*5210*/  SYNCS.ARRIVE.TRANS64.RED.A1T0 RZ, [UR4], RZ ;  /* 0x000000ffffff79a7 */ /* 0x000fe20008100404 */
[----:B------:R-:W2:Y:S02]  /*5220*/  SYNCS.PHASECHK.TRANS64.TRYWAIT P0, [UR21+0x48], R4 ;  /* 0x00004804ff0075a7 */ /* 0x000ea40008001115 */
[----:B--23--:R-:W-:Y:S05]  /*5230*/  @!P0 BRA `(.L_x_84) ;  /* 0x0000003c00cc8947 */ /* 0x00cfea0003800000 */
.L_x_168:
[----:B------:R-:W-:Y:S01]  /*5240*/  @!P1 IADD3 R2, P0, PT, R12, 0x580, RZ ;  /* 0x000005800c029810 */ /* 0x000fe20007f1e0ff */
[----:B------:R-:W-:Y:S01]  /*5250*/  VOTEU.ALL UP0, P1 ;  /* 0x0000000000ff7886 */ /* 0x000fe20000800000 */
[----:B------:R-:W-:Y:S01]  /*5260*/  UMOV UR6, 0x0 ;  /* 0x0000000000067882 */ /* 0x000fe20000000000 */
[----:B------:R-:W-:Y:S01]  /*5270*/  UMOV UR7, 0x10000000 ;  /* 0x1000000000077882 */ /* 0x000fe20000000000 */
[----:B------:R-:W-:Y:S01]  /*5280*/  @!P1 R2UR UR5, R2 ;  /* 0x00000000020592ca */ /* 0x000fe200000e0000 */
[----:B--2---:R-:W-:Y:S01]  /*5290*/  @!P1 IMAD.X R0, RZ, RZ, R13, P0 ;  /* 0x000000ffff009224 */ /* 0x004fe200000e060d */
[----:B------:R-:W-:Y:S02]  /*52a0*/  @!UP0 UIADD3 UR26, UPT, UPT, UR34, 0x20, URZ ;  /* 0x00000020221a8890 */ /* 0x000fe4000fffe0ff */
[----:B------:R-:W-:Y:S02]  /*52b0*/  @!UP0 UIADD3 UR24, UPT, UPT, UR21, 0x2400, URZ ;  /* 0x0000240015188890 */ /* 0x000fe4000fffe0ff */
[----:B------:R-:W-:Y:S01]  /*52c0*/  @!P1 R2UR UR4, R0 ;  /* 0x00000000000492ca */ /* 0x000fe200000e0000 */
[----:B------:R-:W-:Y:S01]  /*52d0*/  VOTEU.ALL UP0, P1 ;  /* 0x0000000000ff7886 */ /* 0x000fe20000800000 */
[----:B------:R-:W-:Y:S01]  /*52e0*/  UMOV UR27, UR35 ;  /* 0x00000023001b7c82 */ /* 0x000fe20008000000 */
[----:B------:R-:W-:Y:S01]  /*52f0*/  UMOV UR28, UR60 ;  /* 0x0000003c001c7c82 */ /* 0x000fe20008000000 */
[----:B------:R-:W-:Y:S03]  /*5300*/  @!P1 IMAD.MOV.U32 R0, RZ, RZ, 0x2000 ;  /* 0x00002000ff009424 */ /* 0x000fe600078e00ff */
        /* <DEDUP_REMOVED lines=11> */
.L_x_170:
[----:B------:R-:W-:Y:S01]  /*53c0*/  @!P1 IADD3 R2, P0, PT, R12, 0x580, RZ ;  /* 0x000005800c029810 */ /* 0x000fe20007f1e0ff */
[----:B------:R-:W-:Y:S01]  /*53d0*/  VOTEU.ALL UP0, P1 ;  /* 0x0000000000ff7886 */ /* 0x000fe20000800000 */
[----:B------:R-:W-:Y:S01]  /*53e0*/  UMOV UR6, 0x0 ;  /* 0x0000000000067882 */ /* 0x000fe20000000000 */
[----:B------:R-:W-:Y:S01]  /*53f0*/  UMOV UR7, 0x10000000 ;  /* 0x1000000000077882 */ /* 0x000fe20000000000 */
[----:B------:R-:W-:Y:S01]  /*5400*/  @!P1 R2UR UR5, R2 ;  /* 0x00000000020592ca */ /* 0x000fe200000e0000 */
[----:B--2---:R-:W-:Y:S01]  /*5410*/  @!P1 IMAD.X R0, RZ, RZ, R13, P0 ;  /* 0x000000ffff009224 */ /* 0x004fe200000e060d */
[----:B------:R-:W-:Y:S01]  /*5420*/  @!UP0 UIADD3 UR18, UPT, UPT, UR34, 0x40, URZ ;  /* 0x0000004022128890 */ /* 0x000fe2000fffe0ff */
[----:B------:R-:W-:Y:S01]  /*5430*/  VIADD R10, R10, 0x1 ;  /* 0x000000010a0a7836 */ /* 0x000fe20000000000 */
        /* <DEDUP_REMOVED lines=17> */
.L_x_172:
[----:B------:R-:W-:Y:S01]  /*5550*/  @!P1 IADD3 R2, P0, PT, R12, 0x580, RZ ;  /* 0x000005800c029810 */ /* 0x000fe20007f1e0ff */
[----:B------:R-:W-:Y:S01]  /*5560*/  VOTEU.ALL UP0, P1 ;  /* 0x0000000000ff7886 */ /* 0x000fe20000800000 */
[----:B------:R-:W-:Y:S01]  /*5570*/  UMOV UR6, 0x0 ;  /* 0x0000000000067882 */ /* 0x000fe20000000000 */
[----:B------:R-:W-:Y:S01]  /*5580*/  UMOV UR7, 0x10000000 ;  /* 0x1000000000077882 */ /* 0x000fe20000000000 */
[----:B------:R-:W-:Y:S01]  /*5590*/  @!P1 R2UR UR5, R2 ;  /* 0x00000000020592ca */ /* 0x000fe200000e0000 */
[----:B--2---:R-:W-:Y:S01]  /*55a0*/  @!P1 IMAD.X R0, RZ, RZ, R13, P0 ;  /* 0x000000ffff009224 */ /* 0x004fe200000e060d */
[----:B------:R-:W-:Y:S01]  /*55b0*/  @!UP0 UIADD3 UR10, UPT, UPT, UR34, 0x60, URZ ;  /* 0x00000060220a8890 */ /* 0x000fe2000fffe0ff */
[----:B------:R-:W-:Y:S01]  /*55c0*/  R2UR UR18, R54 ;  /* 0x00000000361272ca */ /* 0x000fe200000e0000 */
[----:B------:R-:W-:Y:S01]  /*55d0*/  @!UP0 UIADD3 UR8, UPT, UPT, UR21, 0x6400, URZ ;  /* 0x0000640015088890 */ /* 0x000fe2000fffe0ff */
[----:B------:R-:W-:Y:S01]  /*55e0*/  R2UR UR16, R55 ;  /* 0x00000000371072ca */ /* 0x000fe200000e0000 */
[----:B------:R-:W-:Y:S01]  /*55f0*/  @!UP0 UIADD3 UR9, UPT, UPT, UR21, 0x38, URZ ;  /* 0x0000003815098890 */ /* 0x000fe2000fffe0ff */
[----:B------:R-:W-:Y:S01]  /*5600*/  @!P1 R2UR UR4, R0 ;  /* 0x00000000000492ca */ /* 0x000fe200000e0000 */
[----:B------:R-:W-:Y:S01]  /*5610*/  VOTEU.ALL UP0, P1 ;  /* 0x0000000000ff7886 */ /* 0x000fe20000800000 */
[----:B------:R-:W-:Y:S01]  /*5620*/  UMOV UR11, UR35 ;  /* 0x00000023000b7c82 */ /* 0x000fe20008000000 */
[----:B------:R-:W-:Y:S01]  /*5630*/  UMOV UR12, UR60 ;  /* 0x0000003c000c7c82 */ /* 0x000fe20008000000 */
[C---:B------:R-:W-:Y:S01]  /*5640*/  ISETP.NE.AND P0, PT, R10.reuse, 0x2, PT ;  /* 0x000000020a00780c */ /* 0x040fe20003f05270 */
[----:B------:R-:W-:Y:S01]  /*5650*/  UMOV UR60, UR29 ;  /* 0x0000001d003c7c82 */ /* 0x000fe20008000000 */
[----:B------:R-:W-:Y:S01]  /*5660*/  IMAD.U32 R4, RZ, RZ, UR5 ;  /* 0x00000005ff047e24 */ /* 0x000fe2000f8e00ff */
[----:B------:R-:W-:Y:S01]  /*5670*/  LOP3.LUT R11, R11, 0x1, RZ, 0x3c, !PT ;  /* 0x000000010b0b7812 */ /* 0x000fe200078e3cff */
[----:B------:R-:W-:Y:S01]  /*5680*/  UPLOP3.LUT UP4, UPT, UPT, UPT, UPT, 0x80, 0x8 ;  /* 0x000000000008789c */ /* 0x000fe20003f8f070 */
[----:B------:R-:W-:Y:S01]  /*5690*/  SEL R0, RZ, 0x1, P0 ;  /* 0x00000001ff007807 */ /* 0x000fe20000000000 */
[----:B------:R-:W-:Y:S01]  /*56a0*/  UIADD3 UR28, UPT, UPT, UR13, UR18, URZ ;  /* 0x000000120d1c7290 */ /* 0x000fe2000fffe0ff */
[----:B------:R-:W-:Y:S01]  /*56b0*/  SEL R10, R10, RZ, P0 ;  /* 0x000000ff0a0a7207 */ /* 0x000fe20000000000 */
[----:B------:R-:W-:Y:S01]  /*56c0*/  UIADD3 UR24, UPT, UPT, UR14, UR16, URZ ;  /* 0x000000100e187290 */ /* 0x000fe2000fffe0ff */
[----:B------:R-:W-:Y:S01]  /*56d0*/  IMAD.U32 R5, RZ, RZ, UR4 ;  /* 0x00000004ff057e24 */ /* 0x000fe2000f8e00ff */
[----:B------:R-:W-:Y:S02]  /*56e0*/  @!P1 R2UR UR4, R4 ;  /* 0x00000000040492ca */ /* 0x000fe400000e0000 */
[----:B------:R-:W-:Y:S02]  /*56f0*/  LOP3.LUT R9, R9, R0, RZ, 0x3c, !PT ;  /* 0x0000000009097212 */ /* 0x000fe400078e3cff */
[----:B------:R-:W-:Y:S11]  /*5700*/  @!P1 R2UR UR5, R5 ;  /* 0x00000000050592ca */ /* 0x000ff600000e0000 */
[----:B------:R-:W-:Y:S02]  /*5710*/  @!UPT UIADD3 URZ, UPT, UPT, URZ, URZ, URZ ;  /* 0x000000fffffff290 */ /* 0x000fe4000fffe0ff */
[----:B------:R2:W-:Y:S01]  /*5720*/  @!UP0 UTMALDG.3D [UR8], [UR4], desc[UR6] ;  /* 0x00000608040085b4 */ /* 0x0005e20008011000 */
[----:B------:R2:W-:Y:S01]  /*5730*/  @!P1 SYNCS.ARRIVE.TRANS64.RED.A0TR RZ, [UR21+0x38], R3 ;  /* 0x00003803ffff99a7 */ /* 0x0005e20008300415 */
[----:B------:R-:W-:Y:S01]  /*5740*/  SYNCS.ARRIVE.TRANS64.RED.A1T0 RZ, [UR45], RZ ;  /* 0x000000ffffff79a7 */ /* 0x000fe2000810042d */
[----:B------:R-:W-:Y:S05]  /*5750*/  BRA.U UP2, `(.L_x_87) ;  /* 0xfffffff102487547 */ /* 0x000fea000b83ffff */
[----:B------:R-:W-:-:S04]  /*5760*/  SHF.L.U32 R2, R11, 0x1f, RZ ;  /* 0x0000001f0b027819 */ /* 0x000fc800000006ff */
[----:B------:R-:W3:Y:S02]  /*5770*/  SYNCS.PHASECHK.TRANS64.TRYWAIT P0, [UR21+0x40], R2 ;  /* 0x00004002ff0075a7 */ /* 0x000ee40008001115 */
[----:B---3--:R-:W-:Y:S05]  /*5780*/  @!P0 BRA `(.L_x_88) ;  /* 0x0000003800c08947 */ /* 0x008fea0003800000 */
.L_x_174:
[----:B------:R-:W4:Y:S02]  /*5790*/  SYNCS.PHASECHK.TRANS64.TRYWAIT P0, [UR21+0x48], R2 ;  /* 0x00004802ff0075a7 */ /* 0x000f240008001115 */
[----:B----4-:R-:W-:Y:S05]  /*57a0*/  @!P0 BRA `(.L_x_89) ;  /* 0x0000003800d08947 */ /* 0x010fea0003800000 */
.L_x_176:
[----:B------:R-:W4:Y:S02]  /*57b0*/  SYNCS.PHASECHK.TRANS64.TRYWAIT P0, [UR21+0x50], R2 ;  /* 0x00005002ff0075a7 */ /* 0x000f240008001115 */
[----:B----4-:R-:W-:Y:S05]  /*57c0*/  @!P0 BRA `(.L_x_90) ;  /* 0x0000003800e08947 */ /* 0x010fea0003800000 */
.L_x_178:
[----:B---3--:R-:W-:-:S07]  /*57d0*/  MOV R0, UR21 ;  /* 0x0000001500007c02 */ /* 0x008fce0008000f00 */
.L_x_91:
[----:B---3--:R-:W-:-:S04]  /*57e0*/  SHF.L.U32 R2, R11, 0x1f, RZ ;  /* 0x0000001f0b027819 */ /* 0x008fc800000006ff */
[----:B------:R3:W4:Y:S03]  /*57f0*/  SYNCS.PHASECHK.TRANS64.TRYWAIT P0, [R0+URZ+0x58], R2 ;  /* 0x00005802000075a7 */ /* 0x00072600080011ff */
[----:B----4-:R-:W-:Y:S05]  /*5800*/  @!P0 NANOSLEEP.SYNCS 0x989680 ;  /* 0x009896800000895d */ /* 0x010fea0003900000 */
[----:B------:R-:W4:Y:S02]  /*5810*/  @!P0 SYNCS.PHASECHK.TRANS64 P0, [R0+URZ+0x58], R2 ;  /* 0x00005802000085a7 */ /* 0x000f2400080010ff */
[----:B-12-4-:R-:W-:Y:S05]  /*5820*/  @P0 EXIT ;  /* 0x000000000000094d */ /* 0x016fea0003800000 */
[----:B------:R-:W-:Y:S05]  /*5830*/  BRA `(.L_x_91) ;  /* 0xfffffffc00e87947 */ /* 0x000fea000383ffff */
.L_x_76:
[----:B------:R-:W-:-:S06]  /*5840*/  UISETP.GE.AND UP0, UPT, UR18, 0x4, UPT ;  /* 0x000000041200788c */ /* 0x000fcc000bf06270 */
[----:B------:R-:W-:-:S13]  /*5850*/  PLOP3.LUT P0, PT, PT, PT, UP0, 0x80, 0x8 ;  /* 0x000000000008781c */ /* 0x000fda0003f0f008 */
[----:B-1----:R-:W-:Y:S05]  /*5860*/  @!P0 EXIT ;  /* 0x000000000000894d */ /* 0x002fea0003800000 */
[----:B------:R-:W-:Y:S01]  /*5870*/  BAR.SYNC.DEFER_BLOCKING 0x6, 0xa0 ;  /* 0x0182800000007b1d */ /* 0x000fe20000010000 */
[C---:B------:R-:W-:Y:S01]  /*5880*/  IMAD.SHL.U32 R6, R64.reuse, 0x20, RZ ;  /* 0x0000002040067824 */ /* 0x040fe200078e00ff */
[C---:B------:R-:W-:Y:S01]  /*5890*/  R2P PR, R64.reuse, 0x6 ;  /* 0x0000000640007804 */ /* 0x040fe20000000000 */
[C---:B------:R-:W-:Y:S01]  /*58a0*/  IMAD.SHL.U32 R2, R64.reuse, 0x4, RZ ;  /* 0x0000000440027824 */ /* 0x040fe200078e00ff */
[----:B------:R-:W-:Y:S01]  /*58b0*/  CS2R R58, SRZ ;  /* 0x00000000003a7805 */ /* 0x000fe2000001ff00 */
[----:B------:R-:W-:Y:S01]  /*58c0*/  IMAD.U32 R23, R64, 0x10000, RZ ;  /* 0x0001000040177824 */ /* 0x000fe200078e00ff */
[----:B------:R-:W-:Y:S01]  /*58d0*/  UMOV UR43, 0x400 ;  /* 0x00000400002b7882 */ /* 0x000fe20000000000 */
[----:B------:R-:W1:Y:S01]  /*58e0*/  LDCU.64 UR4, c[0x0][0x890] ;  /* 0x00011200ff0477ac */ /* 0x000e620008000a00 */
[----:B------:R-:W2:Y:S01]  /*58f0*/  LDC.64 R50, c[0x0][0x8b0] ;  /* 0x00022c00ff327b82 */ /* 0x000ea20000000a00 */
[----:B------:R-:W-:Y:S01]  /*5900*/  LOP3.LUT R3, R6, 0xe0, RZ, 0xc0, !PT ;  /* 0x000000e006037812 */ /* 0x000fe200078ec0ff */
[----:B------:R-:W-:Y:S01]  /*5910*/  IMAD.SHL.U32 R26, R64, 0x10, RZ ;  /* 0x00000010401a7824 */ /* 0x000fe200078e00ff */
[----:B------:R-:W-:Y:S01]  /*5920*/  ULEA UR43, UR55, UR43, 0x18 ;  /* 0x0000002b372b7291 */ /* 0x000fe2000f8ec0ff */
[----:B------:R-:W-:Y:S01]  /*5930*/  LOP3.LUT R6, R6, 0x100, RZ, 0xc0, !PT ;  /* 0x0000010006067812 */ /* 0x000fe200078ec0ff */
[----:B------:R-:W-:Y:S01]  /*5940*/  IMAD.MOV.U32 R63, RZ, RZ, 0x10 ;  /* 0x00000010ff3f7424 */ /* 0x000fe200078e00ff */
[----:B------:R-:W-:Y:S01]  /*5950*/  LOP3.LUT R2, R3, 0x1c, R2, 0xf8, !PT ;  /* 0x0000001c03027812 */ /* 0x000fe200078ef802 */
[----:B------:R-:W-:Y:S01]  /*5960*/  IMAD.MOV.U32 R62, RZ, RZ, 0x20 ;  /* 0x00000020ff3e7424 */ /* 0x000fe200078e00ff */
[----:B------:R-:W3:Y:S01]  /*5970*/  LDC.64 R48, c[0x0][0x8a8] ;  /* 0x00022a00ff307b82 */ /* 0x000ee20000000a00 */
[----:B------:R-:W-:Y:S01]  /*5980*/  SHF.R.U32.HI R3, RZ, 0x2, R64 ;  /* 0x00000002ff037819 */ /* 0x000fe20000011640 */
[----:B------:R-:W-:Y:S01]  /*5990*/  IMAD.MOV.U32 R61, RZ, RZ, 0x1 ;  /* 0x00000001ff3d7424 */ /* 0x000fe200078e00ff */
[----:B------:R-:W-:Y:S01]  /*59a0*/  LOP3.LUT R23, R23, 0x600000, RZ, 0xc0, !PT ;  /* 0x0060000017177812 */ /* 0x000fe200078ec0ff */
[----:B------:R-:W-:Y:S01]  /*59b0*/  IMAD.MOV.U32 R22, RZ, RZ, RZ ;  /* 0x000000ffff167224 */ /* 0x000fe200078e00ff */
[----:B------:R-:W-:Y:S01]  /*59c0*/  LOP3.LUT R26, R6, 0x600, R26, 0xf8, !PT ;  /* 0x00000600061a7812 */ /* 0x000fe200078ef81a */
[----:B------:R-:W-:Y:S01]  /*59d0*/  IMAD.MOV.U32 R60, RZ, RZ, RZ ;  /* 0x000000ffff3c7224 */ /* 0x000fe200078e00ff */
[----:B------:R-:W-:Y:S01]  /*59e0*/  LOP3.LUT R2, R2, 0x4, R3, 0x78, !PT ;  /* 0x0000000402027812 */ /* 0x000fe200078e7803 */
[----:B------:R-:W4:Y:S01]  /*59f0*/  LDS R0, [UR43+0x120] ;  /* 0x0001202bff007984 */ /* 0x000f220008000800 */
[----:B-1----:R-:W-:Y:S01]  /*5a00*/  IMAD.U32 R66, RZ, RZ, UR4 ;  /* 0x00000004ff427e24 */ /* 0x002fe2000f8e00ff */
[----:B------:R-:W-:Y:S01]  /*5a10*/  UIADD3 UR4, UPT, UPT, UR43, 0x400, URZ ;  /* 0x000004002b047890 */ /* 0x000fe2000fffe0ff */
[----:B------:R-:W-:Y:S01]  /*5a20*/  LOP3.LUT R26, R26, R2, RZ, 0xfc, !PT ;  /* 0x000000021a1a7212 */ /* 0x000fe200078efcff */
[----:B------:R-:W-:Y:S01]  /*5a30*/  IMAD.U32 R65, RZ, RZ, UR5 ;  /* 0x00000005ff417e24 */ /* 0x000fe2000f8e00ff */
[----:B------:R-:W-:Y:S01]  /*5a40*/  LOP3.LUT R64, R64, 0x60, RZ, 0xc0, !PT ;  /* 0x0000006040407812 */ /* 0x000fe200078ec0ff */
[----:B------:R-:W1:Y:S01]  /*5a50*/  LDCU UR54, c[0x0][0x370] ;  /* 0x00006e00ff3677ac */ /* 0x000e620008000800 */
[----:B------:R-:W-:Y:S01]  /*5a60*/  SEL R63, R63, 0xfffffff0, !P2 ;  /* 0xfffffff03f3f7807 */ /* 0x000fe20005000000 */
[----:B------:R-:W-:Y:S01]  /*5a70*/  IMAD.U32 R56, RZ, RZ, UR4 ;  /* 0x00000004ff387e24 */ /* 0x000fe2000f8e00ff */
[----:B------:R-:W-:Y:S01]  /*5a80*/  SEL R62, R62, 0xffffffe0, !P1 ;  /* 0xffffffe03e3e7807 */ /* 0x000fe20004800000 */
[----:B------:R-:W1:Y:S01]  /*5a90*/  LDCU UR42, c[0x0][0xb0c] ;  /* 0x00016180ff2a77ac */ /* 0x000e620008000800 */
[----:B------:R-:W1:Y:S01]  /*5aa0*/  LDCU UR38, c[0x0][0xb30] ;  /* 0x00016600ff2677ac */ /* 0x000e620008000800 */
[----:B------:R-:W1:Y:S01]  /*5ab0*/  LDCU.64 UR52, c[0x0][0x888] ;  /* 0x00011100ff3477ac */ /* 0x000e620008000a00 */
[----:B------:R-:W1:Y:S01]  /*5ac0*/  LDCU.64 UR40, c[0x0][0xb28] ;  /* 0x00016500ff2877ac */ /* 0x000e620008000a00 */
[----:B------:R-:W1:Y:S01]  /*5ad0*/  LDCU.128 UR56, c[0x0][0xb10] ;  /* 0x00016200ff3877ac */ /* 0x000e620008000c00 */
[----:B------:R-:W1:Y:S01]  /*5ae0*/  LDCU UR47, c[0x0][0x374] ;  /* 0x00006e80ff2f77ac */ /* 0x000e620008000800 */
[----:B------:R-:W-:Y:S01]  /*5af0*/  UMOV UR46, URZ ;  /* 0x000000ff002e7c82 */ /* 0x000fe20008000000 */
[----:B------:R-:W-:Y:S01]  /*5b00*/  UMOV UR45, URZ ;  /* 0x000000ff002d7c82 */ /* 0x000fe20008000000 */
[----:B-1234-:R-:W-:-:S07]  /*5b10*/  IMAD.IADD R23, R0, 0x1, R23 ;  /* 0x0000000100177824 */ /* 0x01efce00078e0217 */
.L_x_135:
[C---:B------:R-:W-:Y:S02]  /*5b20*/  LEA R3, R58.reuse, UR43, 0x3 ;  /* 0x0000002b3a037c11 */ /* 0x040fe4000f8e18ff */
[----:B------:R-:W-:Y:S02]  /*5b30*/  SHF.L.U32 R0, R59, 0x1f, RZ ;  /* 0x0000001f3b007819 */ /* 0x000fe400000006ff */
[----:B-1----:R-:W-:Y:S02]  /*5b40*/  LEA R4, R58, UR43, 0x4 ;  /* 0x0000002b3a047c11 */ /* 0x002fe4000f8e20ff */
[----:B------:R-:W1:Y:S02]  /*5b50*/  SYNCS.PHASECHK.TRANS64.TRYWAIT P0, [R3+URZ+0x70], R0 ;  /* 0x00007000030075a7 */ /* 0x000e6400080011ff */
[----:B-1----:R-:W-:Y:S05]  /*5b60*/  @!P0 BRA `(.L_x_92) ;  /* 0x0000003800108947 */ /* 0x002fea0003800000 */
.L_x_179:
[----:B------:R-:W2:Y:S01]  /*5b70*/  LDS.128 R4, [R4+0x100] ;  /* 0x0001000004047984 */ /* 0x000ea20000000c00 */
[----:B------:R-:W-:Y:S01]  /*5b80*/  UISETP.GE.AND UP0, UPT, UR39, 0x1, UPT ;  /* 0x000000012700788c */ /* 0x000fe2000bf06270 */
[----:B------:R-:W-:Y:S01]  /*5b90*/  @!PT LDS RZ, [RZ] ;  /* 0x00000000fffff984 */ /* 0x000fe20000000800 */
[----:B------:R-:W-:Y:S01]  /*5ba0*/  @!PT LDS RZ, [RZ] ;  /* 0x00000000fffff984 */ /* 0x000fe20000000800 */
[----:B------:R-:W-:Y:S01]  /*5bb0*/  @!PT LDS RZ, [RZ] ;  /* 0x00000000fffff984 */ /* 0x000fe20000000800 */
[----:B------:R-:W-:Y:S01]  /*5bc0*/  @!PT LDS RZ, [RZ] ;  /* 0x00000000fffff984 */ /* 0x000fe20000000800 */
[----:B------:R3:W-:Y:S06]  /*5bd0*/  MEMBAR.ALL.CTA ;  /* 0x0000000000007992 */ /* 0x0007ec0000008000 */
[----:B---3--:R-:W3:Y:S01]  /*5be0*/  FENCE.VIEW.ASYNC.S ;  /* 0x00000000000073c6 */ /* 0x008ee20000000000 */
[----:B--2---:R-:W-:Y:S11]  /*5bf0*/  LOP3.LUT P0, RZ, R6, 0x1, RZ, 0xc0, !PT ;  /* 0x0000000106ff7812 */ /* 0x004ff6000780c0ff */
[----:B------:R-:W-:Y:S02]  /*5c00*/  @!UPT UIADD3 URZ, UPT, UPT, URZ, URZ, URZ ;  /* 0x000000fffffff290 */ /* 0x000fe4000fffe0ff */
[----:B---3--:R-:W-:Y:S01]  /*5c10*/  VOTEU.ANY UP1, P0 ;  /* 0x0000000000ff7886 */ /* 0x008fe20000020100 */
[----:B------:R-:W-:Y:S01]  /*5c20*/  PLOP3.LUT P0, PT, PT, PT, UP1, 0x80, 0x8 ;  /* 0x000000000008781c */ /* 0x000fe20003f0f018 */
[----:B------:R-:W-:Y:S11]  /*5c30*/  UP2UR UR62, UPR, URZ, 0x2 ;  /* 0x00000002ff3e7883 */ /* 0x000ff60008000000 */
[----:B------:R-:W-:Y:S01]  /*5c40*/  @!UPT UIADD3 URZ, UPT, UPT, URZ, URZ, URZ ;  /* 0x000000fffffff290 */ /* 0x000fe2000fffe0ff */
[----:B-1----:R-:W-:Y:S02]  /*5c50*/  @P0 SHF.R.U32.HI R0, RZ, 0x10, R5 ;  /* 0x00000010ff000819 */ /* 0x002fe40000011605 */
        /* <DEDUP_REMOVED lines=12> */
[----:B------:R-:W2:Y:S01]  /*5d20*/  LDCU UR12, c[0x0][0xb20] ;  /* 0x00016400ff0c77ac */ /* 0x000ea20008000800 */
[----:B------:R-:W-:Y:S02]  /*5d30*/  UIMAD.WIDE.U32 UR4, UR47, UR59, URZ ;  /* 0x0000003b2f0472a5 */ /* 0x000fe4000f8e00ff */
[----:B------:R-:W-:Y:S02]  /*5d40*/  UIMAD.WIDE.U32 UR6, UR54, UR56, URZ ;  /* 0x00000038360672a5 */ /* 0x000fe4000f8e00ff */
[----:B------:R-:W-:Y:S02]  /*5d50*/  UISETP.NE.AND UP0, UPT, UR58, 0x1, UPT ;  /* 0x000000013a00788c */ /* 0x000fe4000bf05270 */
[----:B------:R-:W-:Y:S02]  /*5d60*/  UIMAD.WIDE.U32 UR8, UR36, UR59, URZ ;  /* 0x0000003b240872a5 */ /* 0x000fe4000f8e00ff */
[----:B------:R-:W-:Y:S02]  /*5d70*/  UIMAD.WIDE.U32 UR10, UR37, UR56, URZ ;  /* 0x00000038250a72a5 */ /* 0x000fe4000f8e00ff */
[----:B------:R-:W-:Y:S02]  /*5d80*/  UISETP.NE.AND UP1, UPT, UR42, 0x1, UPT ;  /* 0x000000012a00788c */ /* 0x000fe4000bf25270 */
[----:B------:R-:W-:Y:S01]  /*5d90*/  UISETP.NE.AND UP2, UPT, UR39, 0x1, UPT ;  /* 0x000000012700788c */ /* 0x000fe2000bf45270 */
[----:B------:R-:W-:Y:S02]  /*5da0*/  UMOV UR4, UR5 ;  /* 0x0000000500047c82 */ /* 0x000fe40008000000 */
[----:B--2---:R-:W-:Y:S03]  /*5db0*/  USHF.R.U32.HI UR5, URZ, UR12, UR4 ;  /* 0x0000000cff057299 */ /* 0x004fe60008011604 */
[----:B------:R-:W-:Y:S02]  /*5dc0*/  UMOV UR4, UR7 ;  /* 0x0000000700047c82 */ /* 0x000fe40008000000 */
[----:B------:R-:W-:Y:S02]  /*5dd0*/  USHF.R.U32.HI UR7, URZ, UR57, UR4 ;  /* 0x00000039ff077299 */ /* 0x000fe40008011604 */
[----:B------:R-:W-:Y:S02]  /*5de0*/  USEL UR4, UR47, UR5, !UP0 ;  /* 0x000000052f047287 */ /* 0x000fe4000c000000 */
[----:B------:R-:W-:Y:S01]  /*5df0*/  USEL UR7, UR54, UR7, !UP1 ;  /* 0x0000000736077287 */ /* 0x000fe2000c800000 */
[----:B------:R-:W-:Y:S01]  /*5e00*/  UMOV UR5, UR9 ;  /* 0x0000000900057c82 */ /* 0x000fe20008000000 */
[----:B------:R-:W-:Y:S02]  /*5e10*/  UIMAD.WIDE.U32 UR8, UR4, UR40, URZ ;  /* 0x00000028040872a5 */ /* 0x000fe4000f8e00ff */
[----:B------:R-:W-:Y:S03]  /*5e20*/  USHF.R.U32.HI UR6, URZ, UR12, UR5 ;  /* 0x0000000cff067299 */ /* 0x000fe60008011605 */
[----:B------:R-:W-:Y:S01]  /*5e30*/  UMOV UR5, UR11 ;  /* 0x0000000b00057c82 */ /* 0x000fe20008000000 */
[----:B------:R-:W-:Y:S02]  /*5e40*/  UIMAD.WIDE.U32 UR10, UR7, UR40, URZ ;  /* 0x00000028070a72a5 */ /* 0x000fe4000f8e00ff */
[----:B------:R-:W-:Y:S02]  /*5e50*/  USHF.R.U32.HI UR12, URZ, UR57, UR5 ;  /* 0x00000039ff0c7299 */ /* 0x000fe40008011605 */
[----:B------:R-:W-:Y:S01]  /*5e60*/  USEL UR6, UR36, UR6, !UP0 ;  /* 0x0000000624067287 */ /* 0x000fe2000c000000 */
[----:B------:R-:W-:Y:S02]  /*5e70*/  UMOV UR5, UR9 ;  /* 0x0000000900057c82 */ /* 0x000fe40008000000 */
[----:B------:R-:W-:Y:S01]  /*5e80*/  UMOV UR10, UR11 ;  /* 0x0000000b000a7c82 */ /* 0x000fe20008000000 */
[----:B------:R-:W-:Y:S02]  /*5e90*/  @UP2 USHF.R.U32.HI UR4, URZ, UR41, UR5 ;  /* 0x00000029ff042299 */ /* 0x000fe40008011605 */
[----:B------:R-:W-:Y:S02]  /*5ea0*/  @UP2 USHF.R.U32.HI UR7, URZ, UR41, UR10 ;  /* 0x00000029ff072299 */ /* 0x000fe4000801160a */
[----:B------:R-:W-:Y:S02]  /*5eb0*/  UIMAD UR4, UR39, UR4, URZ ;  /* 0x00000004270472a4 */ /* 0x000fe4000f8e02ff */
[----:B------:R-:W-:Y:S02]  /*5ec0*/  UIMAD.WIDE.U32 UR10, UR6, UR40, URZ ;  /* 0x00000028060a72a5 */ /* 0x000fe4000f8e00ff */
[----:B------:R-:W-:Y:S02]  /*5ed0*/  USEL UR5, UR37, UR12, !UP1 ;  /* 0x0000000c25057287 */ /* 0x000fe4000c800000 */
[----:B------:R-:W-:Y:S02]  /*5ee0*/  UIMAD UR8, UR39, UR7, URZ ;  /* 0x00000007270872a4 */ /* 0x000fe4000f8e02ff */
[----:B------:R-:W-:Y:S03]  /*5ef0*/  UISETP.GE.AND UP0, UPT, UR6, UR4, UPT ;  /* 0x000000040600728c */ /* 0x000fe6000bf06270 */
[----:B------:R-:W-:Y:S01]  /*5f00*/  UMOV UR4, UR11 ;  /* 0x0000000b00047c82 */ /* 0x000fe20008000000 */
[----:B------:R-:W-:Y:S02]  /*5f10*/  UISETP.GE.OR UP0, UPT, UR5, UR8, UP0 ;  /* 0x000000080500728c */ /* 0x000fe40008706670 */
[----:B------:R-:W-:Y:S02]  /*5f20*/  USHF.R.U32.HI UR4, URZ, UR41, UR4 ;  /* 0x00000029ff047299 */ /* 0x000fe40008011604 */
[----:B------:R-:W-:Y:S02]  /*5f30*/  UIMAD.WIDE.U32 UR8, UR5, UR40, URZ ;  /* 0x00000028050872a5 */ /* 0x000fe4000f8e00ff */
[----:B------:R-:W-:Y:S02]  /*5f40*/  USEL UR11, UR6, UR4, !UP2 ;  /* 0x00000004060b7287 */ /* 0x000fe4000d000000 */
[----:B------:R-:W-:Y:S02]  /*5f50*/  UIADD3 UR8, UPT, UPT, -UR5, URZ, URZ ;  /* 0x000000ff05087290 */ /* 0x000fe4000fffe1ff */
[----:B------:R-:W-:Y:S01]  /*5f60*/  UIADD3 UR10, UPT, UPT, -UR11, URZ, URZ ;  /* 0x000000ff0b0a7290 */ /* 0x000fe2000fffe1ff */
[----:B------:R-:W-:Y:S01]  /*5f70*/  @!UP0 UMOV UR4, UR9 ;  /* 0x0000000900048c82 */ /* 0x000fe20008000000 */
[----:B------:R-:W-:Y:S02]  /*5f80*/  UIADD3 UR9, UPT, UPT, -UR6, URZ, URZ ;  /* 0x000000ff06097290 */ /* 0x000fe4000fffe1ff */
[----:B------:R-:W-:Y:S02]  /*5f90*/  @!UP0 USHF.R.U32.HI UR4, URZ, UR41, UR4 ;  /* 0x00000029ff048299 */ /* 0x000fe40008011604 */
[----:B------:R-:W-:Y:S02]  /*5fa0*/  UIMAD UR10, UR39, UR10, UR6 ;  /* 0x0000000a270a72a4 */ /* 0x000fe4000f8e0206 */
[----:B------:R-:W-:Y:S04]  /*5fb0*/  @!UP0 USEL UR4, UR5, UR4, !UP2 ;  /* 0x0000000405048287 */ /* 0x000fe8000d000000 */
[----:B------:R-:W-:Y:S02]  /*5fc0*/  @!UP0 UIMAD UR10, UR7, UR10, UR4 ;  /* 0x0000000a070a82a4 */ /* 0x000fe4000f8e0204 */
[----:B------:R-:W-:Y:S02]  /*5fd0*/  @!UP0 UIADD3 UR11, UPT, UPT, UR11, -UR4, URZ ;  /* 0x800000040b0b8290 */ /* 0x000fe4000fffe0ff */
[----:B------:R-:W-:Y:S02]  /*5fe0*/  UIMAD UR7, UR42, UR8, UR37 ;  /* 0x000000082a0772a4 */ /* 0x000fe4000f8e0225 */
[----:B------:R-:W-:Y:S02]  /*5ff0*/  @!UP0 UIMAD UR6, UR11, UR39, UR5 ;  /* 0x000000270b0682a4 */ /* 0x000fe4000f8e0205 */
[----:B------:R-:W-:Y:S01]  /*6000*/  UIMAD UR4, UR58, UR9, UR36 ;  /* 0x000000093a0472a4 */ /* 0x000fe2000f8e0224 */
[----:B------:R-:W-:Y:S02]  /*6010*/  @!UP0 UMOV UR5, UR10 ;  /* 0x0000000a00058c82 */ /* 0x000fe40008000000 */
[----:B------:R-:W-:Y:S02]  /*6020*/  UIMAD UR37, UR5, UR42, UR7 ;  /* 0x0000002a052572a4 */ /* 0x000fe4000f8e0207 */
[----:B------:R-:W-:Y:S11]  /*6030*/  UIMAD UR36, UR6, UR58, UR4 ;  /* 0x0000003a062472a4 */ /* 0x000ff6000f8e0204 */
[----:B------:R-:W-:Y:S01]  /*6040*/  @!UPT UIADD3 URZ, UPT, UPT, URZ, URZ, URZ ;  /* 0x000000fffffff290 */ /* 0x000fe2000fffe0ff */
.L_x_93:
[----:B------:R-:W-:Y:S01]  /*6050*/  UISETP.NE.AND UP0, UPT, UR38, 0x1, UPT ;  /* 0x000000012600788c */ /* 0x000fe2000bf05270 */
[----:B------:R-:W-:Y:S01]  /*6060*/  LOP3.LUT P0, RZ, R56, 0x3f0, RZ, 0xc0, !PT ;  /* 0x000003f038ff7812 */ /* 0x000fe2000780c0ff */
[----:B------:R-:W-:Y:S01]  /*6070*/  USHF.L.U32 UR50, UR24, 0x6, URZ ;  /* 0x0000000618327899 */ /* 0x000fe200080006ff */
[----:B------:R-:W-:Y:S01]  /*6080*/  BSSY.RECONVERGENT B6, `(.L_x_94) ;  /* 0x0000034000067945 */ /* 0x000fe20003800200 */
[----:B------:R-:W-:Y:S01]  /*6090*/  USHF.L.U32 UR49, UR28, 0x7, URZ ;  /* 0x000000071c317899 */ /* 0x000fe200080006ff */
[----:B------:R-:W-:Y:S06]  /*60a0*/  IADD3 R58, PT, PT, R58, 0x1, RZ ;  /* 0x000000013a3a7810 */ /* 0x000fec0007ffe0ff */
[----:B------:R-:W2:Y:S01]  /*60b0*/  @!UP0 LDCU.128 UR12, c[0x0][0xb10] ;  /* 0x00016200ff0c87ac */ /* 0x000ea20008000c00 */
[----:B------:R-:W3:Y:S01]  /*60c0*/  @!UP0 LDCU UR5, c[0x0][0xb0c] ;  /* 0x00016180ff0587ac */ /* 0x000ee20008000800 */
[----:B------:R-:W4:Y:S01]  /*60d0*/  @!UP0 LDCU UR10, c[0x0][0xb20] ;  /* 0x00016400ff0a87ac */ /* 0x000f220008000800 */
[----:B--2---:R-:W-:Y:S02]  /*60e0*/  UIMAD.WIDE.U32 UR8, UR37, UR12, URZ ;  /* 0x0000000c250872a5 */ /* 0x004fe4000f8e00ff */
[----:B------:R-:W-:Y:S02]  /*60f0*/  UIMAD.WIDE.U32 UR6, UR36, UR15, URZ ;  /* 0x0000000f240672a5 */ /* 0x000fe4000f8e00ff */
[----:B------:R-:W-:Y:S03]  /*6100*/  @!UP0 UISETP.NE.AND UP1, UPT, UR14, 0x1, UPT ;  /* 0x000000010e00888c */ /* 0x000fe6000bf25270 */
[----:B------:R-:W-:Y:S01]  /*6110*/  @!UP0 UMOV UR4, UR9 ;  /* 0x0000000900048c82 */ /* 0x000fe20008000000 */
[----:B---3--:R-:W-:Y:S02]  /*6120*/  @!UP0 UISETP.NE.AND UP2, UPT, UR5, 0x1, UPT ;  /* 0x000000010500888c */ /* 0x008fe4000bf45270 */
[----:B------:R-:W-:Y:S01]  /*6130*/  @!UP0 USHF.R.U32.HI UR4, URZ, UR13, UR4 ;  /* 0x0000000dff048299 */ /* 0x000fe20008011604 */
[----:B------:R-:W-:Y:S02]  /*6140*/  @!UP0 UMOV UR6, UR7 ;  /* 0x0000000700068c82 */ /* 0x000fe40008000000 */
[----:B----4-:R-:W-:Y:S02]  /*6150*/  @!UP0 USHF.R.U32.HI UR6, URZ, UR10, UR6 ;  /* 0x0000000aff068299 */ /* 0x010fe40008011606 */
[----:B------:R-:W-:Y:S02]  /*6160*/  @!UP0 USEL UR7, UR37, UR4, !UP2 ;  /* 0x0000000425078287 */ /* 0x000fe4000d000000 */
[----:B------:R-:W-:Y:S04]  /*6170*/  @!UP0 USEL UR6, UR36, UR6, !UP1 ;  /* 0x0000000624068287 */ /* 0x000fe8000c800000 */
[----:B------:R-:W-:Y:S02]  /*6180*/  @!UP0 UIADD3 UR4, UPT, UPT, -UR7, UR6, URZ ;  /* 0x0000000607048290 */ /* 0x000fe4000fffe1ff */
[----:B------:R-:W-:Y:S02]  /*6190*/  @!UP0 UIADD3 UR6, UPT, UPT, UR7, -UR6, URZ ;  /* 0x8000000607068290 */ /* 0x000fe4000fffe0ff */
[----:B------:R-:W-:Y:S02]  /*61a0*/  @!UP0 UIMAD UR37, UR4, UR5, UR37 ;  /* 0x00000005042582a4 */ /* 0x000fe4000f8e0225 */
[----:B------:R-:W-:Y:S01]  /*61b0*/  @!UP0 UIMAD UR36, UR6, UR14, UR36 ;  /* 0x0000000e062482a4 */ /* 0x000fe2000f8e0224 */
[----:B------:R-:W-:Y:S11]  /*61c0*/  @!P0 BRA `(.L_x_95) ;  /* 0x00000000007c8947 */ /* 0x000ff60003800000 */
[----:B------:R-:W2:Y:S01]  /*61d0*/  LDCU.64 UR8, c[0x4][0x80] ;  /* 0x01001000ff0877ac */ /* 0x000ea20008000a00 */
[----:B------:R-:W-:Y:S01]  /*61e0*/  MOV R2, 0x0 ;  /* 0x0000000000027802 */ /* 0x000fe20000000f00 */
[----:B------:R-:W-:Y:S02]  /*61f0*/  HFMA2 R12, -RZ, RZ, 0, 5.9604644775390625e-08 ;  /* 0x00000001ff0c7431 */ /* 0x000fe400000001ff */
[----:B------:R-:W-:Y:S01]  /*6200*/  IMAD.MOV.U32 R8, RZ, RZ, 0x70 ;  /* 0x00000070ff087424 */ /* 0x000fe200078e00ff */
[----:B------:R3:W4:Y:S01]  /*6210*/  LDC.64 R14, c[0x4][R2] ;  /* 0x01000000020e7b82 */ /* 0x0007220000000a00 */
[----:B------:R-:W1:Y:S01]  /*6220*/  LDCU.64 UR6, c[0x4][0x88] ;  /* 0x01001100ff0677ac */ /* 0x000e620008000a00 */
[----:B------:R-:W-:Y:S01]  /*6230*/  IMAD.MOV.U32 R13, RZ, RZ, RZ ;  /* 0x000000ffff0d7224 */ /* 0x000fe200078e00ff */
[----:B------:R-:W1:Y:S01]  /*6240*/  LDCU.64 UR4, c[0x4][0x8] ;  /* 0x01000100ff0477ac */ /* 0x000e620008000a00 */
[----:B--2---:R-:W-:Y:S01]  /*6250*/  MOV R5, UR9 ;  /* 0x0000000900057c02 */ /* 0x004fe20008000f00 */
[----:B------:R-:W-:Y:S01]  /*6260*/  IMAD.U32 R4, RZ, RZ, UR8 ;  /* 0x00000008ff047e24 */ /* 0x000fe2000f8e00ff */
[----:B-1----:R-:W-:Y:S01]  /*6270*/  MOV R7, UR7 ;  /* 0x0000000700077c02 */ /* 0x002fe20008000f00 */
[----:B------:R-:W-:Y:S01]  /*6280*/  IMAD.U32 R6, RZ, RZ, UR6 ;  /* 0x00000006ff067e24 */ /* 0x000fe2000f8e00ff */
[----:B------:R-:W-:Y:S01]  /*6290*/  MOV R11, UR5 ;  /* 0x00000005000b7c02 */ /* 0x000fe20008000f00 */
[----:B------:R-:W-:Y:S02]  /*62a0*/  IMAD.U32 R10, RZ, RZ, UR4 ;  /* 0x00000004ff0a7e24 */ /* 0x000fe4000f8e00ff */
[----:B------:R-:W-:Y:S07]  /*62b0*/  LEPC R20, `(.L_x_96) ;  /* 0x000000001014794e */ /* 0x000fee0000000000 */
[----:B---345:R-:W-:Y:S05]  /*62c0*/  CALL.ABS.NOINC R14 ;  /* 0x000000000e007343 */ /* 0x038fea0003c00000 */
.L_x_96:
[----:B------:R-:W1:Y:S01]  /*62d0*/  LDCU.64 UR8, c[0x4][0x80] ;  /* 0x01001000ff0877ac */ /* 0x000e620008000a00 */
[----:B------:R-:W2:Y:S01]  /*62e0*/  LDC.64 R2, c[0x4][R2] ;  /* 0x0100000002027b82 */ /* 0x000ea20000000a00 */
[----:B------:R-:W-:Y:S02]  /*62f0*/  HFMA2 R12, -RZ, RZ, 0, 5.9604644775390625e-08 ;  /* 0x00000001ff0c7431 */ /* 0x000fe400000001ff */
[----:B------:R-:W-:Y:S02]  /*6300*/  IMAD.MOV.U32 R8, RZ, RZ, 0x70 ;  /* 0x00000070ff087424 */ /* 0x000fe400078e00ff */
[----:B------:R-:W-:Y:S01]  /*6310*/  IMAD.MOV.U32 R13, RZ, RZ, RZ ;  /* 0x000000ffff0d7224 */ /* 0x000fe200078e00ff */
[----:B------:R-:W3:Y:S01]  /*6320*/  LDCU.64 UR6, c[0x4][0x88] ;  /* 0x01001100ff0677ac */ /* 0x000ee20008000a00 */
[----:B------:R-:W4:Y:S01]  /*6330*/  LDCU.64 UR4, c[0x4][0x8] ;  /* 0x01000100ff0477ac */ /* 0x000f220008000a00 */
[----:B-1----:R-:W-:Y:S02]  /*6340*/  MOV R4, UR8 ;  /* 0x0000000800047c02 */ /* 0x002fe40008000f00 */
[----:B------:R-:W-:Y:S02]  /*6350*/  MOV R5, UR9 ;  /* 0x0000000900057c02 */ /* 0x000fe40008000f00 */
[----:B---3--:R-:W-:Y:S01]  /*6360*/  MOV R7, UR7 ;  /* 0x0000000700077c02 */ /* 0x008fe20008000f00 */
[----:B------:R-:W-:Y:S01]  /*6370*/  IMAD.U32 R6, RZ, RZ, UR6 ;  /* 0x00000006ff067e24 */ /* 0x000fe2000f8e00ff */
[----:B----4-:R-:W-:Y:S01]  /*6380*/  MOV R11, UR5 ;  /* 0x00000005000b7c02 */ /* 0x010fe20008000f00 */
[----:B------:R-:W-:Y:S02]  /*6390*/  IMAD.U32 R10, RZ, RZ, UR4 ;  /* 0x00000004ff0a7e24 */ /* 0x000fe4000f8e00ff */
[----:B------:R-:W-:Y:S07]  /*63a0*/  LEPC R20, `(.L_x_95) ;  /* 0x000000001014794e */ /* 0x000fee0000000000 */
[----:B--2---:R-:W-:Y:S05]  /*63b0*/  CALL.ABS.NOINC R2 ;  /* 0x0000000002007343 */ /* 0x004fea0003c00000 */
.L_x_95:
[----:B------:R-:W-:Y:S05]  /*63c0*/  BSYNC.RECONVERGENT B6 ;  /* 0x0000000000067941 */ /* 0x000fea0003800200 */
.L_x_94:
[----:B------:R-:W-:Y:S01]  /*63d0*/  R2UR UR5, R66 ;  /* 0x00000000420572ca */ /* 0x000fe200000e0000 */
[----:B------:R-:W-:Y:S01]  /*63e0*/  UISETP.NE.AND UP2, UPT, UR63, URZ, UPT ;  /* 0x000000ff3f00728c */ /* 0x000fe2000bf45270 */
[----:B------:R-:W-:Y:S02]  /*63f0*/  R2UR UR4, R65 ;  /* 0x00000000410472ca */ /* 0x000fe400000e0000 */
[----:B------:R-:W-:Y:S02]  /*6400*/  ISETP.NE.U32.AND P4, PT, R50, RZ, PT ;  /* 0x000000ff3200720c */ /* 0x000fe40003f85070 */
[----:B------:R-:W-:Y:S02]  /*6410*/  ISETP.NE.U32.AND P2, PT, RZ, UR52, PT ;  /* 0x00000034ff007c0c */ /* 0x000fe4000bf45070 */
[----:B------:R-:W-:Y:S02]  /*6420*/  PLOP3.LUT P1, PT, PT, PT, UP2, 0x80, 0x8 ;  /* 0x000000000008781c */ /* 0x000fe40003f2f028 */
[----:B------:R-:W-:Y:S02]  /*6430*/  ISETP.NE.AND.EX P4, PT, R51, RZ, PT, P4 ;  /* 0x000000ff3300720c */ /* 0x000fe40003f85340 */
[----:B------:R-:W-:Y:S01]  /*6440*/  ISETP.NE.AND.EX P2, PT, RZ, UR53, PT, P2 ;  /* 0x00000035ff007c0c */ /* 0x000fe2000bf45320 */
[----:B------:R-:W-:Y:S04]  /*6450*/  UISETP.NE.U32.AND UP0, UPT, UR5, URZ, UPT ;  /* 0x000000ff0500728c */ /* 0x000fe8000bf05070 */
[----:B------:R-:W-:Y:S02]  /*6460*/  UISETP.NE.AND.EX UP1, UPT, UR4, URZ, UPT, UP0 ;  /* 0x000000ff0400728c */ /* 0x000fe4000bf25300 */
[----:B------:R-:W-:Y:S02]  /*6470*/  UPLOP3.LUT UP0, UPT, UPT, UPT, UPT, 0x40, 0x4 ;  /* 0x000000000004789c */ /* 0x000fe40003f0e870 */
[----:B------:R-:W-:Y:S06]  /*6480*/  @UP2 UPLOP3.LUT UP0, UPT, UPT, UPT, UP1, 0x80, 0x8 ;  /* 0x000000000008289c */ /* 0x000fec0003f0f010 */
[----:B------:R-:W-:Y:S01]  /*6490*/  PLOP3.LUT P0, PT, PT, PT, UP0, 0x80, 0x8 ;  /* 0x000000000008781c */ /* 0x000fe20003f0f008 */
[----:B------:R-:W-:Y:S01]  /*64a0*/  @!UPT UIADD3 URZ, UPT, UPT, URZ, URZ, URZ ;  /* 0x000000fffffff290 */ /* 0x000fe2000fffe0ff */
[----:B------:R-:W-:Y:S11]  /*64b0*/  BRA.U !UP1, `(.L_x_97) ;  /* 0x0000000109407547 */ /* 0x000ff6000b800000 */
[----:B------:R-:W-:Y:S01]  /*64c0*/  UISETP.NE.U32.AND UP0, UPT, UR52, URZ, UPT ;  /* 0x000000ff3400728c */ /* 0x000fe2000bf05070 */
[----:B------:R-:W-:Y:S01]  /*64d0*/  R2UR UR6, R66 ;  /* 0x00000000420672ca */ /* 0x000fe200000e0000 */
[----:B------:R-:W2:Y:S01]  /*64e0*/  LDCU.64 UR8, c[0x0][0x358] ;  /* 0x00006b00ff0877ac */ /* 0x000ea20008000a00 */
[----:B------:R-:W-:Y:S02]  /*64f0*/  HFMA2 R52, -RZ, RZ, 0, 5.9604644775390625e-08 ;  /* 0x00000001ff347431 */ /* 0x000fe400000001ff */
[----:B-1----:R-:W-:Y:S01]  /*6500*/  IMAD.MOV.U32 R0, RZ, RZ, 0x1 ;  /* 0x00000001ff007424 */ /* 0x002fe200078e00ff */
[----:B------:R-:W-:Y:S06]  /*6510*/  UISETP.NE.AND.EX UP0, UPT, UR53, URZ, UPT, UP0 ;  /* 0x000000ff3500728c */ /* 0x000fec000bf05300 */
[----:B------:R-:W-:Y:S05]  /*6520*/  PLOP3.LUT P3, PT, PT, PT, UP0, 0x80, 0x8 ;  /* 0x000000000008781c */ /* 0x000fea0003f6f008 */
[----:B------:R-:W1:Y:S01]  /*6530*/  @UP0 LDCU.64 UR4, c[0x0][0x888] ;  /* 0x00011100ff0407ac */ /* 0x000e620008000a00 */
[----:B------:R-:W-:Y:S07]  /*6540*/  @UP0 UIMAD UR6, UR60, UR6, URZ ;  /* 0x000000063c0602a4 */ /* 0x000fee000f8e02ff */
[----:B------:R-:W-:Y:S01]  /*6550*/  @!P3 PRMT R52, R0, 0x7610, R52 ;  /* 0x000076100034b816 */ /* 0x000fe20000000034 */
[----:B-1----:R-:W-:Y:S06]  /*6560*/  @UP0 UIMAD.WIDE UR4, UR6, 0x4, UR4 ;  /* 0x00000004060408a5 */ /* 0x002fec000f8e0204 */
[----:B------:R-:W-:Y:S02]  /*6570*/  IMAD.U32 R2, RZ, RZ, UR4 ;  /* 0x00000004ff027e24 */ /* 0x000fe4000f8e00ff */
[----:B------:R-:W-:Y:S03]  /*6580*/  IMAD.U32 R3, RZ, RZ, UR5 ;  /* 0x00000005ff037e24 */ /* 0x000fe6000f8e00ff */
[----:B------:R-:W1:Y:S02]  /*6590*/  @!UP0 LDCU UR4, c[0x0][0x880] ;  /* 0x00011000ff0487ac */ /* 0x000e640008000800 */
[----:B--2--5:R2:W5:Y:S02]  /*65a0*/  @P3 LDG.E R27, desc[UR8][R2.64] ;  /* 0x00000008021b3981 */ /* 0x024564000c1e1900 */
[----:B-12---:R-:W-:Y:S02]  /*65b0*/  @!P3 MOV R27, UR4 ;  /* 0x00000004001bbc02 */ /* 0x006fe40008000f00 */
.L_x_97:
[----:B------:R-:W-:Y:S05]  /*65c0*/  @!P4 BRA `(.L_x_98) ;  /* 0x000000000024c947 */ /* 0x000fea0003800000 */
[----:B------:R-:W-:Y:S01]  /*65d0*/  ISETP.NE.U32.AND P3, PT, R48, RZ, PT ;  /* 0x000000ff3000720c */ /* 0x000fe20003f65070 */
[----:B------:R-:W2:Y:S03]  /*65e0*/  LDCU.64 UR4, c[0x0][0x358] ;  /* 0x00006b00ff0477ac */ /* 0x000ea60008000a00 */
[----:B------:R-:W-:Y:S11]  /*65f0*/  ISETP.NE.AND.EX P3, PT, R49, RZ, PT, P3 ;  /* 0x000000ff3100720c */ /* 0x000ff60003f65330 */
[----:B------:R-:W-:Y:S02]  /*6600*/  @!UPT UIADD3 URZ, UPT, UPT, URZ, URZ, URZ ;  /* 0x000000fffffff290 */ /* 0x000fe4000fffe0ff */
[----:B------:R-:W3:Y:S01]  /*6610*/  @P3 LDC.64 R2, c[0x0][0x8a8] ;  /* 0x00022a00ff023b82 */ /* 0x000ee20000000a00 */
[----:B-1----:R-:W-:Y:S04]  /*6620*/  @P3 IMAD R0, R50, UR60, RZ ;  /* 0x0000003c32003c24 */ /* 0x002fe8000f8e02ff */
[----:B---3--:R-:W-:Y:S05]  /*6630*/  @P3 IMAD.WIDE R2, R0, 0x4, R2 ;  /* 0x0000000400023825 */ /* 0x008fea00078e0202 */
[----:B--2--5:R2:W5:Y:S02]  /*6640*/  @P3 LDG.E R24, desc[UR4][R2.64] ;  /* 0x0000000402183981 */ /* 0x024564000c1e1900 */
[----:B--2---:R-:W3:Y:S02]  /*6650*/  @!P3 LDC R24, c[0x0][0x8a0] ;  /* 0x00022800ff18bb82 */ /* 0x004ee40000000800 */
.L_x_98:
[----:B-----5:R-:W-:Y:S01]  /*6660*/  FSETP.NEU.AND P3, PT, R27, RZ, PT ;  /* 0x000000ff1b00720b */ /* 0x020fe20003f6d000 */
[----:B------:R-:W-:Y:S01]  /*6670*/  IMAD.SHL.U32 R75, R26, 0x4, RZ ;  /* 0x000000041a4b7824 */ /* 0x000fe200078e00ff */
[----:B------:R-:W-:Y:S01]  /*6680*/  SEL R4, RZ, 0xffffffff, P2 ;  /* 0xffffffffff047807 */ /* 0x000fe20001000000 */
[----:B------:R-:W-:Y:S01]  /*6690*/  BSSY B1, `(.L_x_99) ;  /* 0x0000044000017945 */ /* 0x000fe20003800000 */
[----:B------:R-:W-:Y:S01]  /*66a0*/  @P1 LOP3.LUT P2, RZ, R52, 0xff, RZ, 0xc0, !PT ;  /* 0x000000ff34ff1812 */ /* 0x000fe2000784c0ff */
[----:B------:R-:W-:Y:S01]  /*66b0*/  VIADD R70, R75, UR43 ;  /* 0x0000002b4b467c36 */ /* 0x000fe20008000000 */
[----:B-1----:R-:W-:Y:S01]  /*66c0*/  @P1 SEL R0, RZ, 0xffffffff, P3 ;  /* 0xffffffffff001807 */ /* 0x002fe20001800000 */
[----:B------:R-:W-:Y:S01]  /*66d0*/  IMAD.MOV.U32 R76, RZ, RZ, 0x1 ;  /* 0x00000001ff4c7424 */ /* 0x000fe200078e00ff */
[----:B------:R-:W-:Y:S01]  /*66e0*/  LOP3.LUT R61, R61, 0x1, RZ, 0x3c, !PT ;  /* 0x000000013d3d7812 */ /* 0x000fe200078e3cff */
[----:B------:R-:W-:Y:S01]  /*66f0*/  IMAD.MOV.U32 R74, RZ, RZ, RZ ;  /* 0x000000ffff4a7224 */ /* 0x000fe200078e00ff */
[----:B------:R-:W-:Y:S02]  /*6700*/  @P0 SEL R0, R4, R0, !P2 ;  /* 0x0000000004000207 */ /* 0x000fe40005000000 */
[----:B------:R-:W-:Y:S02]  /*6710*/  CS2R R46, SRZ ;  /* 0x00000000002e7805 */ /* 0x000fe4000001ff00 */
[----:B------:R-:W-:Y:S02]  /*6720*/  LEA R72, R22, UR43, 0x3 ;  /* 0x0000002b16487c11 */ /* 0x000fe4000f8e18ff */
[----:B------:R-:W-:Y:S02]  /*6730*/  CS2R R44, SRZ ;  /* 0x00000000002c7805 */ /* 0x000fe4000001ff00 */
[----:B------:R-:W-:Y:S02]  /*6740*/  @P1 LOP3.LUT R0, R0, 0x1, RZ, 0xc0, !PT ;  /* 0x0000000100001812 */ /* 0x000fe400078ec0ff */
[----:B------:R-:W-:Y:S02]  /*6750*/  CS2R R42, SRZ ;  /* 0x00000000002a7805 */ /* 0x000fe4000001ff00 */
[----:B------:R-:W-:Y:S02]  /*6760*/  SHF.L.U32 R2, R60, 0x1f, RZ ;  /* 0x0000001f3c027819 */ /* 0x000fe400000006ff */
[----:B------:R-:W-:Y:S02]  /*6770*/  CS2R R40, SRZ ;  /* 0x0000000000287805 */ /* 0x000fe4000001ff00 */
[----:B------:R-:W-:Y:S02]  /*6780*/  ISETP.NE.U32.OR P6, PT, R0, 0x1, !P1 ;  /* 0x000000010000780c */ /* 0x000fe40004fc5470 */
[----:B------:R-:W-:Y:S02]  /*6790*/  CS2R R38, SRZ ;  /* 0x0000000000267805 */ /* 0x000fe4000001ff00 */
[----:B------:R-:W-:Y:S02]  /*67a0*/  PLOP3.LUT P2, PT, PT, PT, UP1, 0x80, 0x8 ;  /* 0x000000000008781c */ /* 0x000fe40003f4f018 */
[----:B------:R-:W-:Y:S02]  /*67b0*/  CS2R R36, SRZ ;  /* 0x0000000000247805 */ /* 0x000fe4000001ff00 */
[----:B------:R-:W-:Y:S02]  /*67c0*/  LEA.HI R25, R22, R22, RZ, 0x1 ;  /* 0x0000001616197211 */ /* 0x000fe400078f08ff */
[----:B------:R-:W-:Y:S02]  /*67d0*/  CS2R R34, SRZ ;  /* 0x0000000000227805 */ /* 0x000fe4000001ff00 */
[----:B------:R-:W-:Y:S02]  /*67e0*/  LOP3.LUT P4, R57, R52, 0xff, RZ, 0xc0, !PT ;  /* 0x000000ff34397812 */ /* 0x000fe4000788c0ff */
[----:B------:R-:W-:Y:S02]  /*67f0*/  CS2R R32, SRZ ;  /* 0x0000000000207805 */ /* 0x000fe4000001ff00 */
[----:B------:R-:W-:Y:S01]  /*6800*/  SEL R3, RZ, 0xffffffff, P3 ;  /* 0xffffffffff037807 */ /* 0x000fe20001800000 */
[----:B------:R-:W-:Y:S01]  /*6810*/  VIADD R69, R70, 0x400 ;  /* 0x0000040046457836 */ /* 0x000fe20000000000 */
[----:B------:R-:W-:Y:S01]  /*6820*/  P2R R67, PR, RZ, 0x40 ;  /* 0x00000040ff437803 */ /* 0x000fe20000000000 */
[----:B------:R-:W-:Y:S01]  /*6830*/  IMAD.IADD R68, R62, 0x1, R70 ;  /* 0x000000013e447824 */ /* 0x000fe200078e0246 */
[----:B------:R-:W-:Y:S02]  /*6840*/  @P6 SHF.L.U32 R0, R61, 0x1f, RZ ;  /* 0x0000001f3d006819 */ /* 0x000fe400000006ff */
[----:B------:R-:W-:Y:S02]  /*6850*/  @P2 SEL R3, R4, R3, !P4 ;  /* 0x0000000304032207 */ /* 0x000fe40006000000 */
[----:B------:R1:W2:Y:S02]  /*6860*/  @P6 SYNCS.PHASECHK.TRANS64.TRYWAIT P1, [UR43+0x20], R0 ;  /* 0x00002000ff0065a7 */ /* 0x0002a4000802112b */
[----:B------:R-:W-:Y:S04]  /*6870*/  LOP3.LUT R3, R3, 0x1, RZ, 0xc0, !PT ;  /* 0x0000000103037812 */ /* 0x000fe800078ec0ff */
[----:B------:R-:W-:Y:S04]  /*6880*/  ISETP.NE.U32.AND P5, PT, R3, 0x1, PT ;  /* 0x000000010300780c */ /* 0x000fe80003fa5070 */
[----:B------:R-:W-:Y:S01]  /*6890*/  P2R R77, PR, RZ, 0x20 ;  /* 0x00000020ff4d7803 */ /* 0x000fe20000000000 */
[----:B------:R4:W3:Y:S01]  /*68a0*/  SYNCS.PHASECHK.TRANS64.TRYWAIT P0, [R72+URZ+0x90], R2 ;  /* 0x00009002480075a7 */ /* 0x0008e200080011ff */
[C---:B-1----:R-:W-:Y:S01]  /*68b0*/  IMAD.SHL.U32 R0, R25.reuse, 0x40, RZ ;  /* 0x0000004019007824 */ /* 0x042fe200078e00ff */
[----:B------:R-:W-:Y:S04]  /*68c0*/  LOP3.LUT R25, R25, 0xffe, RZ, 0xc0, !PT ;  /* 0x00000ffe19197812 */ /* 0x000fe800078ec0ff */
[----:B------:R-:W-:Y:S01]  /*68d0*/  LOP3.LUT R0, R0, 0xffffff80, RZ, 0xc0, !PT ;  /* 0xffffff8000007812 */ /* 0x000fe200078ec0ff */
[----:B------:R-:W-:Y:S04]  /*68e0*/  IMAD.IADD R25, R22, 0x1, -R25 ;  /* 0x0000000116197824 */ /* 0x000fe800078e0a19 */
[----:B------:R-:W-:Y:S04]  /*68f0*/  IMAD.IADD R0, R23, 0x1, R0 ;  /* 0x0000000117007824 */ /* 0x000fe800078e0200 */
[----:B------:R-:W-:Y:S01]  /*6900*/  IMAD R25, R25, 0x100000, R0 ;  /* 0x0010000019197824 */ /* 0x000fe200078e0200 */
[----:B--2---:R-:W-:Y:S01]  /*6910*/  @P6 SEL R76, RZ, 0x1, !P1 ;  /* 0x00000001ff4c6807 */ /* 0x004fe20004800000 */
[----:B----4-:R-:W-:Y:S06]  /*6920*/  @!P6 BRA `(.L_x_100) ;  /* 0x000000000068e947 */ /* 0x010fec0003800000 */
[C---:B------:R-:W-:Y:S01]  /*6930*/  @P5 IMAD R5, R63.reuse, 0x4, R69 ;  /* 0x000000043f055824 */ /* 0x040fe200078e0245 */
[----:B------:R-:W-:Y:S01]  /*6940*/  ISETP.NE.AND P1, PT, R76, RZ, PT ;  /* 0x000000ff4c00720c */ /* 0x000fe20003f25270 */
[----:B------:R-:W-:Y:S01]  /*6950*/  @P5 IMAD R4, R63, 0x4, R70 ;  /* 0x000000043f045824 */ /* 0x000fe200078e0246 */
[----:B------:R-:W-:Y:S01]  /*6960*/  BSSY B0, `(.L_x_101) ;  /* 0x000000e000007945 */ /* 0x000fe20003800000 */
[----:B------:R-:W-:Y:S01]  /*6970*/  IMAD.MOV.U32 R46, RZ, RZ, RZ ;  /* 0x000000ffff2e7224 */ /* 0x000fe200078e00ff */
[----:B------:R-:W-:Y:S01]  /*6980*/  CS2R R42, SRZ ;  /* 0x00000000002a7805 */ /* 0x000fe2000001ff00 */
[----:B------:R-:W-:Y:S01]  /*6990*/  @P5 IMAD.IADD R5, R62, 0x1, R5 ;  /* 0x000000013e055824 */ /* 0x000fe200078e0205 */
[----:B------:R-:W-:Y:S02]  /*69a0*/  CS2R R40, SRZ ;  /* 0x0000000000287805 */ /* 0x000fe4000001ff00 */
[----:B------:R-:W-:Y:S02]  /*69b0*/  CS2R R44, SRZ ;  /* 0x00000000002c7805 */ /* 0x000fe4000001ff00 */
[----:B------:R-:W-:Y:S02]  /*69c0*/  CS2R R34, SRZ ;  /* 0x0000000000227805 */ /* 0x000fe4000001ff00 */
[----:B------:R-:W-:Y:S02]  /*69d0*/  CS2R R32, SRZ ;  /* 0x0000000000207805 */ /* 0x000fe4000001ff00 */
[----:B------:R-:W-:Y:S02]  /*69e0*/  CS2R R38, SRZ ;  /* 0x0000000000267805 */ /* 0x000fe4000001ff00 */
[----:B------:R-:W-:Y:S01]  /*69f0*/  CS2R R36, SRZ ;  /* 0x0000000000247805 */ /* 0x000fe2000001ff00 */
[----:B------:R-:W-:Y:S06]  /*6a00*/  @P1 BRA `(.L_x_102) ;  /* 0x00000000000c1947 */ /* 0x000fec0003800000 */
[----:B------:R-:W-:Y:S04]  /*6a10*/  SHF.L.U32 R3, R61, 0x1f, RZ ;  /* 0x0000001f3d037819 */ /* 0x000fe800000006ff */
[----:B------:R-:W1:Y:S02]  /*6a20*/  SYNCS.PHASECHK.TRANS64.TRYWAIT P1, [UR43+0x20], R3 ;  /* 0x00002003ff0075a7 */ /* 0x000e64000802112b */
[----:B-1----:R-:W-:Y:S05]  /*6a30*/  @!P1 BRA `(.L_x_103) ;  /* 0x0000002800709947 */ /* 0x002fea0003800000 */
.L_x_102:
[----:B------:R-:W-:Y:S05]  /*6a40*/  BSYNC B0 ;  /* 0x0000000000007941 */ /* 0x000fea0003800000 */
.L_x_101:
[----:B------:R-:W-:Y:S01]  /*6a50*/  ISETP.NE.AND P1, PT, R77, RZ, PT ;  /* 0x000000ff4d00720c */ /* 0x000fe20003f25270 */
[----:B------:R-:W-:Y:S11]  /*6a60*/  HFMA2 R74, -RZ, RZ, 0, 5.9604644775390625e-08 ;  /* 0x00000001ff4a7431 */ /* 0x000ff600000001ff */
[----:B------:R-:W-:Y:S01]  /*6a70*/  @!UPT UIADD3 URZ, UPT, UPT, URZ, URZ, URZ ;  /* 0x000000fffffff290 */ /* 0x000fe2000fffe0ff */
[----:B------:R-:W-:Y:S05]  /*6a80*/  @P1 WARPSYNC.ALL ;  /* 0x0000000000001948 */ /* 0x000fea0003800000 */
[----:B------:R2:W4:Y:S04]  /*6a90*/  @P1 LDSM.16.M88.4 R40, [R4+0x400] ;  /* 0x000400000428183b */ /* 0x0005280000000200 */
[----:B------:R2:W1:Y:S04]  /*6aa0*/  @P1 LDSM.16.M88.4 R44, [R5] ;  /* 0x00000000052c183b */ /* 0x0004680000000200 */
[----:B------:R2:W1:Y:S04]  /*6ab0*/  @P1 LDSM.16.M88.4 R32, [R75+UR43+0x400] ;  /* 0x0004002b4b20183b */ /* 0x0004680008000200 */
[----:B------:R2:W1:Y:S02]  /*6ac0*/  @P1 LDSM.16.M88.4 R36, [R68+0x400] ;  /* 0x000400004424183b */ /* 0x0004640000000200 */
.L_x_100:
[----:B------:R-:W-:Y:S05]  /*6ad0*/  BSYNC B1 ;  /* 0x0000000000017941 */ /* 0x000fea0003800000 */
.L_x_99:
[----:B-1----:R-:W-:Y:S04]  /*6ae0*/  SHF.R.U32.HI R0, RZ, 0x15, R25 ;  /* 0x00000015ff007819 */ /* 0x002fe80000011619 */
[----:B------:R-:W-:Y:S01]  /*6af0*/  LOP3.LUT P1, RZ, R0, 0x3, R53, 0x48, !PT ;  /* 0x0000000300ff7812 */ /* 0x000fe20007824835 */
[----:B------:R-:W-:Y:S01]  /*6b00*/  @!UPT UIADD3 URZ, UPT, UPT, URZ, URZ, URZ ;  /* 0x000000fffffff290 */ /* 0x000fe2000fffe0ff */
[----:B---3--:R-:W-:Y:S11]  /*6b10*/  @P0 BRA `(.L_x_104) ;  /* 0x0000000000080947 */ /* 0x008ff60003800000 */
[----:B------:R-:W1:Y:S02]  /*6b20*/  SYNCS.PHASECHK.TRANS64.TRYWAIT P0, [R72+URZ+0x90], R2 ;  /* 0x00009002480075a7 */ /* 0x000e6400080011ff */
[----:B-1----:R-:W-:Y:S05]  /*6b30*/  @!P0 BRA `(.L_x_105) ;  /* 0x0000002800488947 */ /* 0x002fea0003800000 */
.L_x_104:
[----:B------:R-:W-:Y:S05]  /*6b40*/  @!P1 BRA `(.L_x_106) ;  /* 0x0000000000409947 */ /* 0x000fea0003800000 */
[----:B------:R-:W2:Y:S01]  /*6b50*/  LDCU.64 UR8, c[0x4][0x70] ;  /* 0x01000e00ff0877ac */ /* 0x000ea20008000a00 */
[----:B------:R-:W-:Y:S01]  /*6b60*/  MOV R3, 0x0 ;  /* 0x0000000000037802 */ /* 0x000fe20000000f00 */
[----:B------:R-:W-:Y:S02]  /*6b70*/  HFMA2 R12, -RZ, RZ, 0, 5.9604644775390625e-08 ;  /* 0x00000001ff0c7431 */ /* 0x000fe400000001ff */
[----:B------:R-:W-:Y:S02]  /*6b80*/  IMAD.MOV.U32 R8, RZ, RZ, 0x192 ;  /* 0x00000192ff087424 */ /* 0x000fe400078e00ff */
[----:B------:R-:W-:Y:S01]  /*6b90*/  IMAD.MOV.U32 R13, RZ, RZ, RZ ;  /* 0x000000ffff0d7224 */ /* 0x000fe200078e00ff */
[----:B------:R-:W3:Y:S01]  /*6ba0*/  LDCU.64 UR6, c[0x4][0x78] ;  /* 0x01000f00ff0677ac */ /* 0x000ee20008000a00 */
[----:B-1----:R-:W1:Y:S01]  /*6bb0*/  LDC.64 R2, c[0x4][R3] ;  /* 0x0100000003027b82 */ /* 0x002e620000000a00 */
[----:B------:R-:W5:Y:S01]  /*6bc0*/  LDCU.64 UR4, c[0x4][0x10] ;  /* 0x01000200ff0477ac */ /* 0x000f620008000a00 */
[----:B--2---:R-:W-:Y:S01]  /*6bd0*/  MOV R5, UR9 ;  /* 0x0000000900057c02 */ /* 0x004fe20008000f00 */
[----:B------:R-:W-:Y:S01]  /*6be0*/  IMAD.U32 R4, RZ, RZ, UR8 ;  /* 0x00000008ff047e24 */ /* 0x000fe2000f8e00ff */
[----:B---3--:R-:W-:Y:S01]  /*6bf0*/  MOV R7, UR7 ;  /* 0x0000000700077c02 */ /* 0x008fe20008000f00 */
[----:B------:R-:W-:Y:S01]  /*6c00*/  IMAD.U32 R6, RZ, RZ, UR6 ;  /* 0x00000006ff067e24 */ /* 0x000fe2000f8e00ff */
[----:B-----5:R-:W-:Y:S01]  /*6c10*/  MOV R11, UR5 ;  /* 0x00000005000b7c02 */ /* 0x020fe20008000f00 */
[----:B------:R-:W-:Y:S02]  /*6c20*/  IMAD.U32 R10, RZ, RZ, UR4 ;  /* 0x00000004ff0a7e24 */ /* 0x000fe4000f8e00ff */
[----:B------:R-:W-:Y:S07]  /*6c30*/  LEPC R20, `(.L_x_106) ;  /* 0x000000001014794e */ /* 0x000fee0000000000 */
[----:B-1--4-:R-:W-:Y:S05]  /*6c40*/  CALL.ABS.NOINC R2 ;  /* 0x0000000002007343 */ /* 0x012fea0003c00000 */
.L_x_106:
[----:B------:R-:W-:Y:S05]  /*6c50*/  WARPSYNC.ALL ;  /* 0x0000000000007948 */ /* 0x000fea0003800000 */
[----:B------:R-:W-:Y:S01]  /*6c60*/  R2UR UR4, R25 ;  /* 0x00000000190472ca */ /* 0x000fe200000e0000 */
[----:B------:R-:W-:Y:S01]  /*6c70*/  BSSY.RECONVERGENT B0, `(.L_x_107) ;  /* 0x000003c000007945 */ /* 0x000fe20003800200 */
[----:B------:R-:W-:Y:S02]  /*6c80*/  SHF.L.U32 R73, R63, 0x2, RZ ;  /* 0x000000023f497819 */ /* 0x000fe400000006ff */
[----:B------:R-:W-:Y:S02]  /*6c90*/  ISETP.NE.AND P0, PT, R64, RZ, PT ;  /* 0x000000ff4000720c */ /* 0x000fe40003f05270 */
[----:B------:R-:W-:Y:S04]  /*6ca0*/  IADD3 R69, PT, PT, R69, R73, RZ ;  /* 0x0000004945457210 */ /* 0x000fe80007ffe0ff */
[----:B------:R-:W-:Y:S03]  /*6cb0*/  IADD3 R71, PT, PT, R62, R69, RZ ;  /* 0x000000453e477210 */ /* 0x000fe60007ffe0ff */
[----:B--2---:R-:W2:Y:S02]  /*6cc0*/  LDTM.16dp128bit.x8 R4, tmem[UR4] ;  /* 0x00000004000479ee */ /* 0x004ea40008180000 */
[C---:B--2---:R-:W-:Y:S01]  /*6cd0*/  FMUL R0, R24.reuse, R4 ;  /* 0x0000000418007220 */ /* 0x044fe20000400000 */
[C---:B-1----:R-:W-:Y:S01]  /*6ce0*/  FMUL R2, R24.reuse, R5 ;  /* 0x0000000518027220 */ /* 0x042fe20000400000 */
[C---:B------:R-:W-:Y:S01]  /*6cf0*/  FMUL R3, R24.reuse, R6 ;  /* 0x0000000618037220 */ /* 0x040fe20000400000 */
[C---:B------:R-:W-:Y:S01]  /*6d00*/  FMUL R7, R24.reuse, R7 ;  /* 0x0000000718077220 */ /* 0x040fe20000400000 */
[C---:B------:R-:W-:Y:S01]  /*6d10*/  FFMA R28, R27.reuse, R32, R0 ;  /* 0x000000201b1c7223 */ /* 0x040fe20000000000 */
        /* <DEDUP_REMOVED lines=10> */
[----:B------:R1:W-:Y:S01]  /*6dc0*/  STSM.16.M88.4 [R70+0x400], R28 ;  /* 0x0004001c46007844 */ /* 0x0003e20000000200 */
[C---:B------:R-:W-:Y:S01]  /*6dd0*/  FMUL R9, R24.reuse, R13 ;  /* 0x0000000d18097220 */ /* 0x040fe20000400000 */
[C---:B------:R-:W-:Y:S01]  /*6de0*/  FFMA R6, R27.reuse, R38, R6 ;  /* 0x000000261b067223 */ /* 0x040fe20000000006 */
[C---:B------:R-:W-:Y:S01]  /*6df0*/  FMUL R10, R24.reuse, R14 ;  /* 0x0000000e180a7220 */ /* 0x040fe20000400000 */
[C---:B------:R-:W-:Y:S01]  /*6e00*/  FFMA R7, R27.reuse, R39, R11 ;  /* 0x000000271b077223 */ /* 0x040fe2000000000b */
[C---:B------:R-:W-:Y:S01]  /*6e10*/  FMUL R15, R24.reuse, R15 ;  /* 0x0000000f180f7220 */ /* 0x040fe20000400000 */
[C---:B----4-:R-:W-:Y:S01]  /*6e20*/  FFMA R8, R27.reuse, R40, R8 ;  /* 0x000000281b087223 */ /* 0x050fe20000000008 */
[C---:B------:R-:W-:Y:S01]  /*6e30*/  FMUL R12, R24.reuse, R16 ;  /* 0x00000010180c7220 */ /* 0x040fe20000400000 */
[C---:B------:R-:W-:Y:S01]  /*6e40*/  FFMA R9, R27.reuse, R41, R9 ;  /* 0x000000291b097223 */ /* 0x040fe20000000009 */
[----:B------:R1:W-:Y:S01]  /*6e50*/  STSM.16.M88.4 [R68+0x400], R4 ;  /* 0x0004000444007844 */ /* 0x0003e20000000200 */
[C---:B------:R-:W-:Y:S01]  /*6e60*/  FMUL R13, R24.reuse, R17 ;  /* 0x00000011180d7220 */ /* 0x040fe20000400000 */
[C---:B------:R-:W-:Y:S01]  /*6e70*/  FFMA R10, R27.reuse, R42, R10 ;  /* 0x0000002a1b0a7223 */ /* 0x040fe2000000000a */
[C---:B------:R-:W-:Y:S01]  /*6e80*/  FMUL R14, R24.reuse, R18 ;  /* 0x00000012180e7220 */ /* 0x040fe20000400000 */
[C---:B------:R-:W-:Y:S01]  /*6e90*/  FFMA R11, R27.reuse, R43, R15 ;  /* 0x0000002b1b0b7223 */ /* 0x040fe2000000000f */
[----:B------:R-:W-:Y:S01]  /*6ea0*/  FMUL R19, R24, R19 ;  /* 0x0000001318137220 */ /* 0x000fe20000400000 */
[C---:B------:R-:W-:Y:S01]  /*6eb0*/  FFMA R12, R27.reuse, R44, R12 ;  /* 0x0000002c1b0c7223 */ /* 0x040fe2000000000c */
[C---:B------:R-:W-:Y:S01]  /*6ec0*/  FFMA R13, R27.reuse, R45, R13 ;  /* 0x0000002d1b0d7223 */ /* 0x040fe2000000000d */
[C---:B------:R-:W-:Y:S01]  /*6ed0*/  FFMA R14, R27.reuse, R46, R14 ;  /* 0x0000002e1b0e7223 */ /* 0x040fe2000000000e */
[----:B------:R1:W-:Y:S01]  /*6ee0*/  STSM.16.M88.4 [R69], R8 ;  /* 0x0000000845007844 */ /* 0x0003e20000000200 */
[----:B------:R-:W-:Y:S05]  /*6ef0*/  FFMA R15, R27, R47, R19 ;  /* 0x0000002f1b0f7223 */ /* 0x000fea0000000013 */
[----:B------:R1:W-:Y:S01]  /*6f00*/  STSM.16.M88.4 [R71], R12 ;  /* 0x0000000c47007844 */ /* 0x0003e20000000200 */
[----:B------:R-:W-:Y:S01]  /*6f10*/  @!PT LDS RZ, [RZ] ;  /* 0x00000000fffff984 */ /* 0x000fe20000000800 */
[----:B------:R-:W-:Y:S01]  /*6f20*/  @!PT LDS RZ, [RZ] ;  /* 0x00000000fffff984 */ /* 0x000fe20000000800 */
[----:B------:R-:W-:Y:S01]  /*6f30*/  @!PT LDS RZ, [RZ] ;  /* 0x00000000fffff984 */ /* 0x000fe20000000800 */
[----:B------:R-:W-:Y:S01]  /*6f40*/  @!PT LDS RZ, [RZ] ;  /* 0x00000000fffff984 */ /* 0x000fe20000000800 */
[----:B------:R2:W-:Y:S06]  /*6f50*/  MEMBAR.ALL.CTA ;  /* 0x0000000000007992 */ /* 0x0005ec0000008000 */
[----:B--2---:R-:W2:Y:S02]  /*6f60*/  FENCE.VIEW.ASYNC.S ;  /* 0x00000000000073c6 */ /* 0x004ea40000000000 */
[----:B--2---:R-:W-:Y:S06]  /*6f70*/  BAR.SYNC.DEFER_BLOCKING 0x1, 0x80 ;  /* 0x0042000000007b1d */ /* 0x004fec0000010000 */
[----:B------:R-:W-:Y:S05]  /*6f80*/  @P0 BRA `(.L_x_108) ;  /* 0x0000000000280947 */ /* 0x000fea0003800000 */
[----:B------:R-:W2:Y:S01]  /*6f90*/  LDCU.64 UR6, c[0x0][0x348] ;  /* 0x00006900ff0677ac */ /* 0x000ea20008000a00 */
[----:B------:R-:W-:Y:S01]  /*6fa0*/  UIADD3 UR4, UPT, UPT, UR43, 0x400, URZ ;  /* 0x000004002b047890 */ /* 0x000fe2000fffe0ff */
[----:B------:R-:W-:Y:S05]  /*6fb0*/  UMOV UR51, UR60 ;  /* 0x0000003c00337c82 */ /* 0x000fea0008000000 */
[----:B------:R-:W-:Y:S04]  /*6fc0*/  MOV R56, UR4 ;  /* 0x0000000400387c02 */ /* 0x000fe80008000f00 */
[----:B------:R-:W-:Y:S01]  /*6fd0*/  R2UR UR48, R56 ;  /* 0x00000000383072ca */ /* 0x000fe200000e0000 */
[----:B--2---:R-:W-:Y:S04]  /*6fe0*/  UIADD3 UR4, UP0, UPT, UR6, 0x680, URZ ;  /* 0x0000068006047890 */ /* 0x004fe8000ff1e0ff */
[----:B------:R-:W-:Y:S09]  /*6ff0*/  UIADD3.X UR5, UPT, UPT, URZ, UR7, URZ, UP0, !UPT ;  /* 0x00000007ff057290 */ /* 0x000ff200087fe4ff */
[----:B------:R2:W-:Y:S01]  /*7000*/  UTMASTG.3D [UR48], [UR4] ;  /* 0x00000030040073b5 */ /* 0x0005e20008010000 */
[----:B------:R0:W-:Y:S01]  /*7010*/  UTMACMDFLUSH ;  /* 0x00000000000079b7 */ /* 0x0001e20000000000 */
[----:B--2---:R-:W-:Y:S04]  /*7020*/  DEPBAR.LE SB0, 0x1 ;  /* 0x000080400000791a */ /* 0x004fe80000000000 */
.L_x_108:
[----:B------:R-:W-:Y:S05]  /*7030*/  BSYNC.RECONVERGENT B0 ;  /* 0x0000000000007941 */ /* 0x000fea0003800200 */
.L_x_107:
[----:B------:R-:W-:Y:S01]  /*7040*/  BAR.SYNC.DEFER_BLOCKING 0x1, 0x80 ;  /* 0x0042000000007b1d */ /* 0x000fe20000010000 */
[----:B------:R-:W-:Y:S01]  /*7050*/  ISETP.NE.AND P1, PT, R67, RZ, PT ;  /* 0x000000ff4300720c */ /* 0x000fe20003f25270 */
[----:B------:R-:W-:Y:S01]  /*7060*/  UISETP.NE.AND UP0, UPT, UR46, URZ, UPT ;  /* 0x000000ff2e00728c */ /* 0x000fe2000bf05270 */
[----:B------:R-:W-:Y:S11]  /*7070*/  LEA R2, R74, UR43, 0x3 ;  /* 0x0000002b4a027c11 */ /* 0x000ff6000f8e18ff */
[----:B------:R-:W-:Y:S01]  /*7080*/  @P1 SHF.L.U32 R3, R61, 0x1f, RZ ;  /* 0x0000001f3d031819 */ /* 0x000fe200000006ff */
[----:B------:R-:W-:Y:S06]  /*7090*/  BRA.U !UP0, `(.L_x_109) ;  /* 0x0000000108247547 */ /* 0x000fec000b800000 */
[----:B-1----:R-:W-:Y:S01]  /*70a0*/  IMAD.U32 R4, RZ, RZ, UR45 ;  /* 0x0000002dff047e24 */ /* 0x002fe2000f8e00ff */
[----:B------:R-:W-:Y:S01]  /*70b0*/  MOV R0, UR55 ;  /* 0x0000003700007c02 */ /* 0x000fe20008000f00 */
[----:B------:R-:W-:Y:S03]  /*70c0*/  UIADD3 UR4, UPT, UPT, UR45, 0x1, URZ ;  /* 0x000000012d047890 */ /* 0x000fe6000fffe0ff */
[----:B------:R-:W-:Y:S01]  /*70d0*/  @P1 LEA R4, R4, UR43, 0x3 ;  /* 0x0000002b04041c11 */ /* 0x000fe2000f8e18ff */
[----:B------:R-:W-:Y:S04]  /*70e0*/  UISETP.NE.AND UP0, UPT, UR4, 0x4, UPT ;  /* 0x000000040400788c */ /* 0x000fe8000bf05270 */
[----:B------:R-:W-:Y:S01]  /*70f0*/  @P1 VIADD R4, R4, 0x40 ;  /* 0x0000004004041836 */ /* 0x000fe20000000000 */
[----:B------:R-:W-:Y:S04]  /*7100*/  USEL UR45, UR4, URZ, UP0 ;  /* 0x000000ff042d7287 */ /* 0x000fe80008000000 */
[----:B------:R-:W-:Y:S04]  /*7110*/  @P1 PRMT R0, R0, 0x654, R4 ;  /* 0x0000065400001816 */ /* 0x000fe80000000004 */
[----:B------:R2:W-:Y:S04]  /*7120*/  @P1 SYNCS.ARRIVE.TRANS64.RED.A1T0 RZ, [R0+URZ], RZ ;  /* 0x000000ff00ff19a7 */ /* 0x0005e800081004ff */
.L_x_109:
[----:B------:R-:W3:Y:S01]  /*7130*/  @P1 SYNCS.PHASECHK.TRANS64.TRYWAIT P0, [R2+URZ+0x20], R3 ;  /* 0x00002003020015a7 */ /* 0x000ee200080011ff */
[----:B------:R-:W-:Y:S01]  /*7140*/  BSSY B1, `(.L_x_110) ;  /* 0x0000017000017945 */ /* 0x000fe20003800000 */
[----:B---3--:R-:W-:Y:S03]  /*7150*/  @P1 SEL R76, RZ, 0x1, !P0 ;  /* 0x00000001ff4c1807 */ /* 0x008fe60004000000 */
[----:B------:R-:W-:Y:S05]  /*7160*/  @!P1 BRA `(.L_x_111) ;  /* 0x0000000000509947 */ /* 0x000fea0003800000 */
[----:B------:R-:W-:Y:S01]  /*7170*/  ISETP.NE.AND P1, PT, R77, RZ, PT ;  /* 0x000000ff4d00720c */ /* 0x000fe20003f25270 */
[----:B------:R-:W-:Y:S01]  /*7180*/  BSSY B0, `(.L_x_112) ;  /* 0x000000a000007945 */ /* 0x000fe20003800000 */
[----:B------:R-:W-:Y:S11]  /*7190*/  ISETP.NE.AND P0, PT, R76, RZ, PT ;  /* 0x000000ff4c00720c */ /* 0x000ff60003f05270 */
[----:B-1----:R-:W-:Y:S04]  /*71a0*/  @P1 IMAD R5, R74, 0x2000, R75 ;  /* 0x000020004a051824 */ /* 0x002fe800078e024b */
[----:B------:R-:W-:Y:S05]  /*71b0*/  @P1 VIADD R4, R5, UR43 ;  /* 0x0000002b05041c36 */ /* 0x000fea0008000000 */
[----:B------:R-:W-:Y:S01]  /*71c0*/  @P1 IADD3 R3, PT, PT, R73, R4, RZ ;  /* 0x0000000449031210 */ /* 0x000fe20007ffe0ff */
[----:B------:R-:W-:Y:S01]  /*71d0*/  @P1 IMAD.IADD R4, R62, 0x1, R4 ;  /* 0x000000013e041824 */ /* 0x000fe200078e0204 */
[----:B------:R-:W-:Y:S06]  /*71e0*/  @P0 BRA `(.L_x_113) ;  /* 0x00000000000c0947 */ /* 0x000fec0003800000 */
[----:B--2---:R-:W-:Y:S04]  /*71f0*/  SHF.L.U32 R0, R61, 0x1f, RZ ;  /* 0x0000001f3d007819 */ /* 0x004fe800000006ff */
[----:B------:R-:W1:Y:S02]  /*7200*/  SYNCS.PHASECHK.TRANS64.TRYWAIT P0, [R2+URZ+0x20], R0 ;  /* 0x00002000020075a7 */ /* 0x000e6400080011ff */
[----:B-1----:R-:W-:Y:S05]  /*7210*/  @!P0 BRA `(.L_x_114) ;  /* 0x0000002000a48947 */ /* 0x002fea0003800000 */
.L_x_113:
[----:B------:R-:W-:Y:S05]  /*7220*/  BSYNC B0 ;  /* 0x0000000000007941 */ /* 0x000fea0003800000 */
.L_x_112:
[----:B------:R-:W-:Y:S02]  /*7230*/  ISETP.NE.AND P0, PT, R77, RZ, PT ;  /* 0x000000ff4d00720c */ /* 0x000fe40003f05270 */
[----:B------:R-:W-:Y:S11]  /*7240*/  IADD3 R74, PT, PT, R74, 0x1, RZ ;  /* 0x000000014a4a7810 */ /* 0x000ff60007ffe0ff */
[----:B-12---:R-:W-:Y:S01]  /*7250*/  @P0 IMAD.IADD R0, R62, 0x1, R3 ;  /* 0x000000013e000824 */ /* 0x006fe200078e0203 */
[----:B------:R-:W-:Y:S05]  /*7260*/  @P0 WARPSYNC.ALL ;  /* 0x0000000000000948 */ /* 0x000fea0003800000 */
[----:B------:R3:W4:Y:S04]  /*7270*/  @P0 LDSM.16.M88.4 R32, [R5+UR43+0x400] ;  /* 0x0004002b0520083b */ /* 0x0007280008000200 */
[----:B------:R3:W1:Y:S04]  /*7280*/  @P0 LDSM.16.M88.4 R36, [R4+0x400] ;  /* 0x000400000424083b */ /* 0x0006680000000200 */
[----:B------:R3:W2:Y:S04]  /*7290*/  @P0 LDSM.16.M88.4 R40, [R3+0x400] ;  /* 0x000400000328083b */ /* 0x0006a80000000200 */
[----:B------:R3:W1:Y:S02]  /*72a0*/  @P0 LDSM.16.M88.4 R44, [R0+0x400] ;  /* 0x00040000002c083b */ /* 0x0006640000000200 */
.L_x_111:
[----:B------:R-:W-:Y:S05]  /*72b0*/  BSYNC B1 ;  /* 0x0000000000017941 */ /* 0x000fea0003800000 */
.L_x_110:
[----:B--23--:R-:W-:Y:S05]  /*72c0*/  VIADD R0, R25, 0x20 ;  /* 0x0000002019007836 */ /* 0x00cfea0000000000 */
[----:B------:R-:W-:Y:S04]  /*72d0*/  SHF.R.U32.HI R0, RZ, 0x15, R0 ;  /* 0x00000015ff007819 */ /* 0x000fe80000011600 */
[----:B------:R-:W-:Y:S11]  /*72e0*/  LOP3.LUT P0, RZ, R0, 0x3, R53, 0x48, !PT ;  /* 0x0000000300ff7812 */ /* 0x000ff60007804835 */
[----:B------:R-:W-:Y:S02]  /*72f0*/  @!UPT UIADD3 URZ, UPT, UPT, URZ, URZ, URZ ;  /* 0x000000fffffff290 */ /* 0x000fe4000fffe0ff */
[----:B------:R-:W-:Y:S05]  /*7300*/  @!P0 BRA `(.L_x_115) ;  /* 0x0000000000408947 */ /* 0x000fea0003800000 */
[----:B------:R-:W2:Y:S01]  /*7310*/  LDCU.64 UR8, c[0x4][0x70] ;  /* 0x01000e00ff0877ac */ /* 0x000ea20008000a00 */
[----:B------:R-:W-:Y:S01]  /*7320*/  MOV R3, 0x0 ;  /* 0x0000000000037802 */ /* 0x000fe20000000f00 */
[----:B-1----:R-:W-:Y:S02]  /*7330*/  HFMA2 R12, -RZ, RZ, 0, 5.9604644775390625e-08 ;  /* 0x00000001ff0c7431 */ /* 0x002fe400000001ff */
[----:B------:R-:W-:Y:S02]  /*7340*/  IMAD.MOV.U32 R8, RZ, RZ, 0x192 ;  /* 0x00000192ff087424 */ /* 0x000fe400078e00ff */
[----:B------:R-:W-:Y:S01]  /*7350*/  IMAD.MOV.U32 R13, RZ, RZ, RZ ;  /* 0x000000ffff0d7224 */ /* 0x000fe200078e00ff */
[----:B------:R-:W1:Y:S01]  /*7360*/  LDCU.64 UR6, c[0x4][0x78] ;  /* 0x01000f00ff0677ac */ /* 0x000e620008000a00 */
[----:B------:R-:W3:Y:S01]  /*7370*/  LDC.64 R2, c[0x4][R3] ;  /* 0x0100000003027b82 */ /* 0x000ee20000000a00 */
[----:B------:R-:W5:Y:S01]  /*7380*/  LDCU.64 UR4, c[0x4][0x10] ;  /* 0x01000200ff0477ac */ /* 0x000f620008000a00 */
[----:B--2---:R-:W-:Y:S01]  /*7390*/  MOV R5, UR9 ;  /* 0x0000000900057c02 */ /* 0x004fe20008000f00 */
[----:B------:R-:W-:Y:S01]  /*73a0*/  IMAD.U32 R4, RZ, RZ, UR8 ;  /* 0x00000008ff047e24 */ /* 0x000fe2000f8e00ff */
[----:B-1----:R-:W-:Y:S01]  /*73b0*/  MOV R7, UR7 ;  /* 0x0000000700077c02 */ /* 0x002fe20008000f00 */
[----:B------:R-:W-:Y:S01]  /*73c0*/  IMAD.U32 R6, RZ, RZ, UR6 ;  /* 0x00000006ff067e24 */ /* 0x000fe2000f8e00ff */
[----:B-----5:R-:W-:Y:S01]  /*73d0*/  MOV R11, UR5 ;  /* 0x00000005000b7c02 */ /* 0x020fe20008000f00 */
[----:B------:R-:W-:Y:S02]  /*73e0*/  IMAD.U32 R10, RZ, RZ, UR4 ;  /* 0x00000004ff0a7e24 */ /* 0x000fe4000f8e00ff */
[----:B------:R-:W-:Y:S07]  /*73f0*/  LEPC R20, `(.L_x_115) ;  /* 0x000000001014794e */ /* 0x000fee0000000000 */
[----:B---34-:R-:W-:Y:S05]  /*7400*/  CALL.ABS.NOINC R2 ;  /* 0x0000000002007343 */ /* 0x018fea0003c00000 */
.L_x_115:
[----:B------:R-:W-:Y:S05]  /*7410*/  WARPSYNC.ALL ;  /* 0x0000000000007948 */ /* 0x000fea0003800000 */
[----:B------:R-:W-:Y:S01]  /*7420*/  R2UR UR4, R25 ;  /* 0x00000000190472ca */ /* 0x000fe200000e0000 */
[----:B------:R-:W-:Y:S01]  /*7430*/  BSSY.RECONVERGENT B0, `(.L_x_116) ;  /* 0x0000041000007945 */ /* 0x000fe20003800200 */
[----:B------:R-:W-:Y:S02]  /*7440*/  ISETP.NE.AND P6, PT, R67, RZ, PT ;  /* 0x000000ff4300720c */ /* 0x000fe40003fc5270 */
[----:B------:R-:W-:Y:S02]  /*7450*/  ISETP.NE.AND P0, PT, R64, RZ, PT ;  /* 0x000000ff4000720c */ /* 0x000fe40003f05270 */
[----:B------:R-:W-:Y:S07]  /*7460*/  MOV R20, UR45 ;  /* 0x0000002d00147c02 */ /* 0x000fee0008000f00 */
[----:B-1----:R-:W1:Y:S02]  /*7470*/  LDTM.16dp128bit.x8 R4, tmem[UR4+0x20] ;  /* 0x00002004000479ee */ /* 0x002e640008180000 */
[----:B------:R-:W-:Y:S01]  /*7480*/  @P6 LEA R20, R20, UR43, 0x3 ;  /* 0x0000002b14146c11 */ /* 0x000fe2000f8e18ff */
[C---:B-1----:R-:W-:Y:S01]  /*7490*/  FMUL R0, R24.reuse, R4 ;  /* 0x0000000418007220 */ /* 0x042fe20000400000 */
[C---:B------:R-:W-:Y:S01]  /*74a0*/  FMUL R2, R24.reuse, R5 ;  /* 0x0000000518027220 */ /* 0x040fe20000400000 */
[C---:B------:R-:W-:Y:S01]  /*74b0*/  FMUL R3, R24.reuse, R6 ;  /* 0x0000000618037220 */ /* 0x040fe20000400000 */
[C---:B------:R-:W-:Y:S01]  /*74c0*/  FMUL R7, R24.reuse, R7 ;  /* 0x0000000718077220 */ /* 0x040fe20000400000 */
[C---:B----4-:R-:W-:Y:S01]  /*74d0*/  FFMA R28, R27.reuse, R32, R0 ;  /* 0x000000201b1c7223 */ /* 0x050fe20000000000 */
        /* <DEDUP_REMOVED lines=28> */
[----:B------:R1:W-:Y:S01]  /*76a0*/  STSM.16.M88.4 [R69+0x2000], R8 ;  /* 0x0020000845007844 */ /* 0x0003e20000000200 */
[----:B------:R-:W-:Y:S01]  /*76b0*/  FFMA R15, R27, R47, R19 ;  /* 0x0000002f1b0f7223 */ /* 0x000fe20000000013 */
[----:B------:R-:W-:Y:S02]  /*76c0*/  MOV R16, UR55 ;  /* 0x0000003700107c02 */ /* 0x000fe40008000f00 */
[----:B------:R-:W-:Y:S02]  /*76d0*/  @P6 IADD3 R17, PT, PT, R20, 0x40, RZ ;  /* 0x0000004014116810 */ /* 0x000fe40007ffe0ff */
[----:B------:R1:W-:Y:S01]  /*76e0*/  STSM.16.M88.4 [R71+0x2000], R12 ;  /* 0x0020000c47007844 */ /* 0x0003e20000000200 */
[----:B------:R-:W-:Y:S02]  /*76f0*/  LEA R0, R74, UR43, 0x3 ;  /* 0x0000002b4a007c11 */ /* 0x000fe4000f8e18ff */
[----:B------:R-:W-:Y:S01]  /*7700*/  @P6 PRMT R16, R16, 0x654, R17 ;  /* 0x0000065410106816 */ /* 0x000fe20000000011 */
[----:B------:R-:W-:Y:S01]  /*7710*/  @!PT LDS RZ, [RZ] ;  /* 0x00000000fffff984 */ /* 0x000fe20000000800 */
[----:B------:R-:W-:Y:S01]  /*7720*/  @!PT LDS RZ, [RZ] ;  /* 0x00000000fffff984 */ /* 0x000fe20000000800 */
[----:B------:R-:W-:Y:S01]  /*7730*/  @!PT LDS RZ, [RZ] ;  /* 0x00000000fffff984 */ /* 0x000fe20000000800 */
[----:B------:R-:W-:Y:S01]  /*7740*/  @!PT LDS RZ, [RZ] ;  /* 0x00000000fffff984 */ /* 0x000fe20000000800 */
[----:B------:R2:W-:Y:S06]  /*7750*/  MEMBAR.ALL.CTA ;  /* 0x0000000000007992 */ /* 0x0005ec0000008000 */
[----:B--2---:R-:W2:Y:S01]  /*7760*/  FENCE.VIEW.ASYNC.S ;  /* 0x00000000000073c6 */ /* 0x004ea20000000000 */
[----:B------:R-:W-:Y:S01]  /*7770*/  @P6 SHF.L.U32 R2, R61, 0x1f, RZ ;  /* 0x0000001f3d026819 */ /* 0x000fe200000006ff */
[----:B--2---:R-:W-:Y:S06]  /*7780*/  BAR.SYNC.DEFER_BLOCKING 0x1, 0x80 ;  /* 0x0042000000007b1d */ /* 0x004fec0000010000 */
[----:B------:R-:W-:Y:S05]  /*7790*/  @P0 BRA `(.L_x_117) ;  /* 0x0000000000280947 */ /* 0x000fea0003800000 */
[----:B------:R-:W2:Y:S01]  /*77a0*/  LDCU.64 UR6, c[0x0][0x348] ;  /* 0x00006900ff0677ac */ /* 0x000ea20008000a00 */
[----:B------:R-:W-:Y:S02]  /*77b0*/  UIADD3 UR9, UPT, UPT, UR49, 0x20, URZ ;  /* 0x0000002031097890 */ /* 0x000fe4000fffe0ff */
[----:B------:R-:W-:Y:S01]  /*77c0*/  UIADD3 UR8, UPT, UPT, UR43, 0x2400, URZ ;  /* 0x000024002b087890 */ /* 0x000fe2000fffe0ff */
[----:B------:R-:W-:Y:S01]  /*77d0*/  UMOV UR10, UR50 ;  /* 0x00000032000a7c82 */ /* 0x000fe20008000000 */
[----:B------:R-:W-:Y:S01]  /*77e0*/  UMOV UR11, UR60 ;  /* 0x0000003c000b7c82 */ /* 0x000fe20008000000 */
[----:B--2---:R-:W-:Y:S04]  /*77f0*/  UIADD3 UR4, UP0, UPT, UR6, 0x680, URZ ;  /* 0x0000068006047890 */ /* 0x004fe8000ff1e0ff */
[----:B------:R-:W-:Y:S09]  /*7800*/  UIADD3.X UR5, UPT, UPT, URZ, UR7, URZ, UP0, !UPT ;  /* 0x00000007ff057290 */ /* 0x000ff200087fe4ff */
[----:B------:R2:W-:Y:S01]  /*7810*/  UTMASTG.3D [UR8], [UR4] ;  /* 0x00000008040073b5 */ /* 0x0005e20008010000 */
[----:B------:R0:W-:Y:S01]  /*7820*/  UTMACMDFLUSH ;  /* 0x00000000000079b7 */ /* 0x0001e20000000000 */
[----:B--2---:R-:W-:Y:S04]  /*7830*/  DEPBAR.LE SB0, 0x1 ;  /* 0x000080400000791a */ /* 0x004fe80000000000 */
.L_x_117:
[----:B------:R-:W-:Y:S05]  /*7840*/  BSYNC.RECONVERGENT B0 ;  /* 0x0000000000007941 */ /* 0x000fea0003800200 */
.L_x_116:
[----:B------:R-:W-:Y:S01]  /*7850*/  BAR.SYNC.DEFER_BLOCKING 0x1, 0x80 ;  /* 0x0042000000007b1d */ /* 0x000fe20000010000 */
[----:B------:R-:W-:Y:S04]  /*7860*/  UIADD3 UR4, UPT, UPT, UR45, 0x1, URZ ;  /* 0x000000012d047890 */ /* 0x000fe8000fffe0ff */
[----:B------:R-:W-:Y:S04]  /*7870*/  UISETP.NE.AND UP0, UPT, UR4, 0x4, UPT ;  /* 0x000000040400788c */ /* 0x000fe8000bf05270 */
[----:B------:R-:W-:Y:S01]  /*7880*/  USEL UR44, UR4, URZ, UP0 ;  /* 0x000000ff042c7287 */ /* 0x000fe20008000000 */
[----:B------:R2:W-:Y:S01]  /*7890*/  @P6 SYNCS.ARRIVE.TRANS64.RED.A1T0 RZ, [R16+URZ], RZ ;  /* 0x000000ff10ff69a7 */ /* 0x0005e200081004ff */
[----:B------:R-:W-:Y:S01]  /*78a0*/  BSSY B1, `(.L_x_118) ;  /* 0x0000018000017945 */ /* 0x000fe20003800000 */
[----:B------:R-:W3:Y:S02]  /*78b0*/  @P6 SYNCS.PHASECHK.TRANS64.TRYWAIT P0, [R0+URZ+0x20], R2 ;  /* 0x00002002000065a7 */ /* 0x000ee400080011ff */
[----:B---3--:R-:W-:Y:S01]  /*78c0*/  @P6 SEL R76, RZ, 0x1, !P0 ;  /* 0x00000001ff4c6807 */ /* 0x008fe20004000000 */
[----:B--2---:R-:W-:Y:S06]  /*78d0*/  @!P6 BRA `(.L_x_119) ;  /* 0x000000000050e947 */ /* 0x004fec0003800000 */
        /* <DEDUP_REMOVED lines=8> */
[----:B------:R-:W-:Y:S04]  /*7960*/  SHF.L.U32 R5, R61, 0x1f, RZ ;  /* 0x0000001f3d057819 */ /* 0x000fe800000006ff */
[----:B------:R-:W1:Y:S02]  /*7970*/  SYNCS.PHASECHK.TRANS64.TRYWAIT P0, [R0+URZ+0x20], R5 ;  /* 0x00002005000075a7 */ /* 0x000e6400080011ff */
[----:B-1----:R-:W-:Y:S05]  /*7980*/  @!P0 BRA `(.L_x_122) ;  /* 0x0000001800dc8947 */ /* 0x002fea0003800000 */
.L_x_121:
[----:B------:R-:W-:Y:S05]  /*7990*/  BSYNC B0 ;  /* 0x0000000000007941 */ /* 0x000fea0003800000 */
.L_x_120:
[----:B------:R-:W-:Y:S02]  /*79a0*/  ISETP.NE.AND P0, PT, R77, RZ, PT ;  /* 0x000000ff4d00720c */ /* 0x000fe40003f05270 */
[----:B------:R-:W-:Y:S11]  /*79b0*/  IADD3 R74, PT, PT, R74, 0x1, RZ ;  /* 0x000000014a4a7810 */ /* 0x000ff60007ffe0ff */
[----:B-1----:R-:W-:Y:S01]  /*79c0*/  @P0 IMAD.IADD R0, R62, 0x1, R2 ;  /* 0x000000013e000824 */ /* 0x002fe200078e0202 */
[----:B------:R-:W-:Y:S05]  /*79d0*/  @P0 WARPSYNC.ALL ;  /* 0x0000000000000948 */ /* 0x000fea0003800000 */
[----:B------:R2:W3:Y:S04]  /*79e0*/  @P0 LDSM.16.M88.4 R32, [R4+UR43+0x400] ;  /* 0x0004002b0420083b */ /* 0x0004e80008000200 */
[----:B------:R2:W4:Y:S04]  /*79f0*/  @P0 LDSM.16.M88.4 R36, [R3+0x400] ;  /* 0x000400000324083b */ /* 0x0005280000000200 */
[----:B------:R2:W1:Y:S04]  /*7a00*/  @P0 LDSM.16.M88.4 R40, [R2+0x400] ;  /* 0x000400000228083b */ /* 0x0004680000000200 */
[----:B------:R2:W1:Y:S02]  /*7a10*/  @P0 LDSM.16.M88.4 R44, [R0+0x400] ;  /* 0x00040000002c083b */ /* 0x0004640000000200 */
.L_x_119:
[----:B------:R-:W-:Y:S05]  /*7a20*/  BSYNC B1 ;  /* 0x0000000000017941 */ /* 0x000fea0003800000 */
.L_x_118:
[----:B--2---:R-:W-:Y:S05]  /*7a30*/  VIADD R0, R25, 0x40 ;  /* 0x0000004019007836 */ /* 0x004fea0000000000 */
        /* <DEDUP_REMOVED lines=20> */
.L_x_123:
        /* <DEDUP_REMOVED lines=12> */
[C---:B---3--:R-:W-:Y:S01]  /*7c40*/  FFMA R28, R27.reuse, R32, R0 ;  /* 0x000000201b1c7223 */ /* 0x048fe20000000000 */
[C---:B------:R-:W-:Y:S01]  /*7c50*/  FMUL R4, R24.reuse, R8 ;  /* 0x0000000818047220 */ /* 0x040fe20000400000 */
[C---:B------:R-:W-:Y:S01]  /*7c60*/  FFMA R29, R27.reuse, R33, R2 ;  /* 0x000000211b1d7223 */ /* 0x040fe20000000002 */
        /* <DEDUP_REMOVED lines=52> */
.L_x_125:
[----:B------:R-:W-:Y:S05]  /*7fb0*/  BSYNC.RECONVERGENT B0 ;  /* 0x0000000000007941 */ /* 0x000fea0003800200 */
.L_x_124:
        /* <DEDUP_REMOVED lines=12> */
[----:B------:R-:W-:Y:S04]  /*8080*/  @P1 IMAD R74, R74, 0x2000, R75 ;  /* 0x000020004a4a1824 */ /* 0x000fe800078e024b */
[----:B------:R-:W-:Y:S05]  /*8090*/  @P1 VIADD R3, R74, UR43 ;  /* 0x0000002b4a031c36 */ /* 0x000fea0008000000 */
[----:B------:R-:W-:Y:S01]  /*80a0*/  @P1 IADD3 R73, PT, PT, R73, R3, RZ ;  /* 0x0000000349491210 */ /* 0x000fe20007ffe0ff */
[----:B------:R-:W-:Y:S01]  /*80b0*/  @P1 IMAD.IADD R3, R62, 0x1, R3 ;  /* 0x000000013e031824 */ /* 0x000fe200078e0203 */
[----:B------:R-:W-:Y:S06]  /*80c0*/  @P0 BRA `(.L_x_129) ;  /* 0x00000000000c0947 */ /* 0x000fec0003800000 */
[----:B------:R-:W-:Y:S04]  /*80d0*/  SHF.L.U32 R0, R61, 0x1f, RZ ;  /* 0x0000001f3d007819 */ /* 0x000fe800000006ff */
[----:B------:R-:W2:Y:S02]  /*80e0*/  SYNCS.PHASECHK.TRANS64.TRYWAIT P0, [R2+URZ+0x20], R0 ;  /* 0x00002000020075a7 */ /* 0x000ea400080011ff */
[----:B--2---:R-:W-:Y:S05]  /*80f0*/  @!P0 BRA `(.L_x_130) ;  /* 0x0000001400148947 */ /* 0x004fea0003800000 */
.L_x_129:
[----:B------:R-:W-:Y:S05]  /*8100*/  BSYNC B0 ;  /* 0x0000000000007941 */ /* 0x000fea0003800000 */
.L_x_128:
[----:B------:R-:W-:Y:S11]  /*8110*/  ISETP.NE.AND P0, PT, R77, RZ, PT ;  /* 0x000000ff4d00720c */ /* 0x000ff60003f05270 */
[----:B------:R-:W-:Y:S02]  /*8120*/  @!UPT UIADD3 URZ, UPT, UPT, URZ, URZ, URZ ;  /* 0x000000fffffff290 */ /* 0x000fe4000fffe0ff */
[----:B--2---:R-:W-:Y:S01]  /*8130*/  @P0 IADD3 R0, PT, PT, R62, R73, RZ ;  /* 0x000000493e000210 */ /* 0x004fe20007ffe0ff */
[----:B------:R-:W-:Y:S05]  /*8140*/  @P0 WARPSYNC.ALL ;  /* 0x0000000000000948 */ /* 0x000fea0003800000 */
[----:B------:R2:W3:Y:S04]  /*8150*/  @P0 LDSM.16.M88.4 R32, [R74+UR43+0x400] ;  /* 0x0004002b4a20083b */ /* 0x0004e80008000200 */
[----:B------:R2:W4:Y:S04]  /*8160*/  @P0 LDSM.16.M88.4 R36, [R3+0x400] ;  /* 0x000400000324083b */ /* 0x0005280000000200 */
[----:B------:R2:W1:Y:S04]  /*8170*/  @P0 LDSM.16.M88.4 R40, [R73+0x400] ;  /* 0x000400004928083b */ /* 0x0004680000000200 */
[----:B------:R2:W1:Y:S02]  /*8180*/  @P0 LDSM.16.M88.4 R44, [R0+0x400] ;  /* 0x00040000002c083b */ /* 0x0004640000000200 */
.L_x_127:
[----:B------:R-:W-:Y:S05]  /*8190*/  BSYNC B1 ;  /* 0x0000000000017941 */ /* 0x000fea0003800000 */
.L_x_126:
        /* <DEDUP_REMOVED lines=21> */
.L_x_131:
[----:B------:R-:W-:Y:S01]  /*82f0*/  ISETP.NE.AND P0, PT, R64, RZ, PT ;  /* 0x000000ff4000720c */ /* 0x000fe20003f05270 */
[----:B------:R-:W-:Y:S05]  /*8300*/  WARPSYNC.ALL ;  /* 0x0000000000007948 */ /* 0x000fea0003800000 */
[----:B------:R-:W-:Y:S01]  /*8310*/  R2UR UR4, R25 ;  /* 0x00000000190472ca */ /* 0x000fe200000e0000 */
[----:B------:R-:W-:Y:S11]  /*8320*/  BSSY.RECONVERGENT B0, `(.L_x_132) ;  /* 0x000003f000007945 */ /* 0x000ff60003800200 */
[----:B------:R-:W-:Y:S01]  /*8330*/  @!UPT UIADD3 URZ, UPT, UPT, URZ, URZ, URZ ;  /* 0x000000fffffff290 */ /* 0x000fe2000fffe0ff */
[----:B-1----:R-:W1:Y:S01]  /*8340*/  LDTM.16dp128bit.x8 R4, tmem[UR4+0x60] ;  /* 0x00006004000479ee */ /* 0x002e620008180000 */
[----:B------:R-:W-:Y:S01]  /*8350*/  R2UR UR4, R72 ;  /* 0x00000000480472ca */ /* 0x000fe200000e0000 */
[----:B------:R-:W-:Y:S11]  /*8360*/  NOP ;  /* 0x0000000000007918 */ /* 0x000ff60000000000 */
[----:B------:R-:W-:Y:S01]  /*8370*/  @!UPT UIADD3 URZ, UPT, UPT, URZ, URZ, URZ ;  /* 0x000000fffffff290 */ /* 0x000fe2000fffe0ff */
[----:B------:R-:W-:Y:S04]  /*8380*/  UIADD3 UR4, UPT, UPT, UR4, 0xb0, URZ ;  /* 0x000000b004047890 */ /* 0x000fe8000fffe0ff */
[----:B------:R-:W-:Y:S01]  /*8390*/  UPRMT UR4, UR55, 0x654, UR4 ;  /* 0x0000065437047896 */ /* 0x000fe20008000004 */
[C---:B-1----:R-:W-:Y:S01]  /*83a0*/  FMUL R0, R24.reuse, R4 ;  /* 0x0000000418007220 */ /* 0x042fe20000400000 */
[C---:B------:R-:W-:Y:S01]  /*83b0*/  FMUL R2, R24.reuse, R5 ;  /* 0x0000000518027220 */ /* 0x040fe20000400000 */
[C---:B------:R-:W-:Y:S06]  /*83c0*/  FMUL R3, R24.reuse, R6 ;  /* 0x0000000618037220 */ /* 0x040fec0000400000 */
[----:B------:R-:W-:Y:S01]  /*83d0*/  SYNCS.ARRIVE.TRANS64.RED.A1T0 RZ, [UR4], RZ ;  /* 0x000000ffffff79a7 */ /* 0x000fe20008100404 */
[C---:B---3--:R-:W-:Y:S01]  /*83e0*/  FFMA R28, R27.reuse, R32, R0 ;  /* 0x000000201b1c7223 */ /* 0x048fe20000000000 */
[C---:B------:R-:W-:Y:S01]  /*83f0*/  FFMA R29, R27.reuse, R33, R2 ;  /* 0x000000211b1d7223 */ /* 0x040fe20000000002 */
[C---:B------:R-:W-:Y:S01]  /*8400*/  FMUL R7, R24.reuse, R7 ;  /* 0x0000000718077220 */ /* 0x040fe20000400000 */
[C---:B------:R-:W-:Y:S01]  /*8410*/  FMUL R4, R24.reuse, R8 ;  /* 0x0000000818047220 */ /* 0x040fe20000400000 */
        /* <DEDUP_REMOVED lines=27> */
[----:B------:R-:W-:Y:S05]  /*85d0*/  FFMA R15, R27, R47, R19 ;  /* 0x0000002f1b0f7223 */ /* 0x000fea0000000013 */
[----:B------:R1:W-:Y:S01]  /*85e0*/  STSM.16.M88.4 [R71+0x6000], R12 ;  /* 0x0060000c47007844 */ /* 0x0003e20000000200 */
        /* <DEDUP_REMOVED lines=18> */
.L_x_133:
[----:B------:R-:W-:Y:S05]  /*8710*/  BSYNC.RECONVERGENT B0 ;  /* 0x0000000000007941 */ /* 0x000fea0003800200 */
.L_x_132:
[----:B------:R-:W-:Y:S01]  /*8720*/  BAR.SYNC.DEFER_BLOCKING 0x1, 0x80 ;  /* 0x0042000000007b1d */ /* 0x000fe20000010000 */
[----:B------:R-:W-:Y:S01]  /*8730*/  UISETP.NE.AND UP0, UPT, UR46, -0x4, UPT ;  /* 0xfffffffc2e00788c */ /* 0x000fe2000bf05270 */
[----:B------:R-:W-:Y:S08]  /*8740*/  IADD3 R22, PT, PT, R22, 0x1, RZ ;  /* 0x0000000116167810 */ /* 0x000ff00007ffe0ff */
[----:B------:R-:W-:Y:S05]  /*8750*/  BRA.U !UP0, `(.L_x_134) ;  /* 0x0000000108287547 */ /* 0x000fea000b800000 */
[----:B------:R-:W-:Y:S01]  /*8760*/  ISETP.NE.AND P0, PT, R67, RZ, PT ;  /* 0x000000ff4300720c */ /* 0x000fe20003f05270 */
[----:B------:R-:W-:Y:S01]  /*8770*/  IMAD.U32 R2, RZ, RZ, UR45 ;  /* 0x0000002dff027e24 */ /* 0x000fe2000f8e00ff */
[----:B------:R-:W-:Y:S01]  /*8780*/  UIADD3 UR4, UPT, UPT, UR45, 0x1, URZ ;  /* 0x000000012d047890 */ /* 0x000fe2000fffe0ff */
[----:B------:R-:W-:Y:S03]  /*8790*/  IMAD.U32 R0, RZ, RZ, UR55 ;  /* 0x00000037ff007e24 */ /* 0x000fe6000f8e00ff */
[----:B------:R-:W-:Y:S04]  /*87a0*/  UISETP.NE.AND UP0, UPT, UR4, 0x4, UPT ;  /* 0x000000040400788c */ /* 0x000fe8000bf05270 */
[----:B------:R-:W-:Y:S03]  /*87b0*/  USEL UR45, UR4, URZ, UP0 ;  /* 0x000000ff042d7287 */ /* 0x000fe60008000000 */
[----:B------:R-:W-:Y:S05]  /*87c0*/  @P0 LEA R2, R2, UR43, 0x3 ;  /* 0x0000002b02020c11 */ /* 0x000fea000f8e18ff */
[----:B------:R-:W-:Y:S05]  /*87d0*/  @P0 VIADD R2, R2, 0x40 ;  /* 0x0000004002020836 */ /* 0x000fea0000000000 */
[----:B------:R-:W-:Y:S04]  /*87e0*/  @P0 PRMT R0, R0, 0x654, R2 ;  /* 0x0000065400000816 */ /* 0x000fe80000000002 */
[----:B------:R2:W-:Y:S03]  /*87f0*/  @P0 SYNCS.ARRIVE.TRANS64.RED.A1T0 RZ, [R0+URZ], RZ ;  /* 0x000000ff00ff09a7 */ /* 0x0005e600081004ff */
.L_x_134:
[----:B------:R-:W-:Y:S01]  /*8800*/  R2UR UR5, R54 ;  /* 0x00000000360572ca */ /* 0x000fe200000e0000 */
[----:B------:R-:W-:Y:S01]  /*8810*/  UISETP.NE.AND UP0, UPT, UR62, URZ, UPT ;  /* 0x000000ff3e00728c */ /* 0x000fe2000bf05270 */
[----:B------:R-:W-:Y:S01]  /*8820*/  R2UR UR4, R55 ;  /* 0x00000000370472ca */ /* 0x000fe200000e0000 */
[----:B------:R-:W-:Y:S01]  /*8830*/  UIADD3 UR46, UPT, UPT, UR46, 0x4, URZ ;  /* 0x000000042e2e7890 */ /* 0x000fe2000fffe0ff */
[----:B------:R-:W-:Y:S01]  /*8840*/  ISETP.NE.AND P0, PT, R58, 0x2, PT ;  /* 0x000000023a00780c */ /* 0x000fe20003f05270 */
[----:B------:R-:W-:Y:S01]  /*8850*/  UMOV UR60, UR61 ;  /* 0x0000003d003c7c82 */ /* 0x000fe20008000000 */
[----:B------:R-:W-:Y:S02]  /*8860*/  ISETP.NE.AND P1, PT, R22, 0x4, PT ;  /* 0x000000041600780c */ /* 0x000fe40003f25270 */
[----:B------:R-:W-:Y:S02]  /*8870*/  SEL R2, RZ, 0x1, P0 ;  /* 0x00000001ff027807 */ /* 0x000fe40000000000 */
[----:B--2---:R-:W-:Y:S02]  /*8880*/  SEL R0, RZ, 0x1, P1 ;  /* 0x00000001ff007807 */ /* 0x004fe40000800000 */
[----:B------:R-:W-:Y:S01]  /*8890*/  LOP3.LUT R59, R59, R2, RZ, 0x3c, !PT ;  /* 0x000000023b3b7212 */ /* 0x000fe200078e3cff */
[----:B------:R-:W-:Y:S01]  /*88a0*/  UIADD3 UR28, UPT, UPT, UR36, UR5, URZ ;  /* 0x00000005241c7290 */ /* 0x000fe2000fffe0ff */
[----:B------:R-:W-:Y:S01]  /*88b0*/  LOP3.LUT R60, R60, R0, RZ, 0x3c, !PT ;  /* 0x000000003c3c7212 */ /* 0x000fe200078e3cff */
[----:B------:R-:W-:Y:S01]  /*88c0*/  UIADD3 UR24, UPT, UPT, UR37, UR4, URZ ;  /* 0x0000000425187290 */ /* 0x000fe2000fffe0ff */
[----:B------:R-:W-:Y:S02]  /*88d0*/  SEL R58, R58, RZ, P0 ;  /* 0x000000ff3a3a7207 */ /* 0x000fe40000000000 */
[----:B------:R-:W-:Y:S01]  /*88e0*/  SEL R22, R22, RZ, P1 ;  /* 0x000000ff16167207 */ /* 0x000fe20000800000 */
[----:B------:R-:W-:Y:S08]  /*88f0*/  BRA.U UP0, `(.L_x_135) ;  /* 0xffffffd100887547 */ /* 0x000ff0000b83ffff */
[----:B------:R-:W-:-:S09]  /*8900*/  UISETP.NE.AND UP0, UPT, UR63, URZ, UPT ;  /* 0x000000ff3f00728c */ /* 0x000fd2000bf05270 */
[----:B------:R-:W-:Y:S05]  /*8910*/  BRA.U !UP0, `(.L_x_136) ;  /* 0x0000000108487547 */ /* 0x000fea000b800000 */
[----:B------:R-:W2:Y:S02]  /*8920*/  LDCU.64 UR4, c[0x0][0x890] ;  /* 0x00011200ff0477ac */ /* 0x000ea40008000a00 */
[----:B--2---:R-:W-:-:S04]  /*8930*/  UISETP.NE.U32.AND UP0, UPT, UR4, URZ, UPT ;  /* 0x000000ff0400728c */ /* 0x004fc8000bf05070 */
[----:B------:R-:W-:-:S09]  /*8940*/  UISETP.NE.AND.EX UP0, UPT, UR5, URZ, UPT, UP0 ;  /* 0x000000ff0500728c */ /* 0x000fd2000bf05300 */
[----:B------:R-:W-:Y:S05]  /*8950*/  BRA.U UP0, `(.L_x_137) ;  /* 0x00000001000c7547 */ /* 0x000fea000b800000 */
[----:B------:R-:W-:-:S13]  /*8960*/  FSETP.NEU.AND P0, PT, R27, RZ, PT ;  /* 0x000000ff1b00720b */ /* 0x000fda0003f0d000 */
[----:B------:R-:W-:Y:S05]  /*8970*/  @!P0 EXIT ;  /* 0x000000000000894d */ /* 0x000fea0003800000 */
[----:B------:R-:W-:Y:S05]  /*8980*/  BRA `(.L_x_136) ;  /* 0x00000000002c7947 */ /* 0x000fea0003800000 */
.L_x_137:
[----:B------:R-:W-:Y:S01]  /*8990*/  ISETP.NE.AND P0, PT, R57, RZ, PT ;  /* 0x000000ff3900720c */ /* 0x000fe20003f05270 */
[----:B------:R-:W-:-:S12]  /*89a0*/  BSSY.RECONVERGENT B0, `(.L_x_136) ;  /* 0x0000009000007945 */ /* 0x000fd80003800200 */
[----:B------:R-:W-:Y:S05]  /*89b0*/  @P0 BRA `(.L_x_138) ;  /* 0x0000000000140947 */ /* 0x000fea0003800000 */
[----:B------:R-:W2:Y:S02]  /*89c0*/  LDCU.64 UR4, c[0x0][0x888] ;  /* 0x00011100ff0477ac */ /* 0x000ea40008000a00 */
[----:B--2---:R-:W-:-:S04]  /*89d0*/  ISETP.NE.U32.AND P0, PT, RZ, UR4, PT ;  /* 0x00000004ff007c0c */ /* 0x004fc8000bf05070 */
[----:B------:R-:W-:-:S13]  /*89e0*/  ISETP.NE.AND.EX P0, PT, RZ, UR5, PT, P0 ;  /* 0x00000005ff007c0c */ /* 0x000fda000bf05300 */
[----:B------:R-:W-:Y:S05]  /*89f0*/  @!P0 EXIT ;  /* 0x000000000000894d */ /* 0x000fea0003800000 */
[----:B------:R-:W-:Y:S05]  /*8a00*/  BRA `(.L_x_139) ;  /* 0x0000000000087947 */ /* 0x000fea0003800000 */
.L_x_138:
[----:B------:R-:W-:-:S13]  /*8a10*/  FSETP.NEU.AND P0, PT, R27, RZ, PT ;  /* 0x000000ff1b00720b */ /* 0x000fda0003f0d000 */
[----:B------:R-:W-:Y:S05]  /*8a20*/  @!P0 EXIT ;  /* 0x000000000000894d */ /* 0x000fea0003800000 */
.L_x_139:
[----:B------:R-:W-:Y:S05]  /*8a30*/  BSYNC.RECONVERGENT B0 ;  /* 0x0000000000007941 */ /* 0x000fea0003800200 */
.L_x_136:
[----:B------:R-:W-:Y:S01]  /*8a40*/  ULEA UR4, UR45, UR43, 0x3 ;  /* 0x0000002b2d047291 */ /* 0x000fe2000f8e18ff */
[----:B------:R-:W-:-:S04]  /*8a50*/  DEPBAR.LE SB0, 0x0 ;  /* 0x000080000000791a */ /* 0x000fc80000000000 */
[----:B------:R-:W-:-:S04]  /*8a60*/  UIADD3 UR4, UPT, UPT, UR4, 0x40, URZ ;  /* 0x0000004004047890 */ /* 0x000fc8000fffe0ff */
[----:B------:R-:W-:-:S09]  /*8a70*/  UPRMT UR4, UR55, 0x654, UR4 ;  /* 0x0000065437047896 */ /* 0x000fd20008000004 */
[----:B------:R-:W-:Y:S01]  /*8a80*/  SYNCS.ARRIVE.TRANS64.RED.A1T0 RZ, [UR4], RZ ;  /* 0x000000ffffff79a7 */ /* 0x000fe20008100404 */
[----:B------:R-:W-:Y:S05]  /*8a90*/  EXIT ;  /* 0x000000000000794d */ /* 0x000fea0003800000 */
.L_x_24:
[----:B---3--:R3:W4:Y:S02]  /*8aa0*/  SYNCS.PHASECHK.TRANS64.TRYWAIT P0, [R0+URZ+0xe0], R2 ;  /* 0x0000e002000075a7 */ /* 0x00872400080011ff */
[----:B----4-:R-:W-:Y:S05]  /*8ab0*/  @!P0 NANOSLEEP.SYNCS 0x989680 ;  /* 0x009896800000895d */ /* 0x010fea0003900000 */
[----:B------:R-:W4:Y:S02]  /*8ac0*/  @!P0 SYNCS.PHASECHK.TRANS64 P0, [R0+URZ+0xe0], R2 ;  /* 0x0000e002000085a7 */ /* 0x000f2400080010ff */
[----:B----4-:R-:W-:Y:S05]  /*8ad0*/  @!P0 BRA `(.L_x_24) ;  /* 0xfffffffc00f08947 */ /* 0x010fea000383ffff */
[----:B------:R-:W-:Y:S05]  /*8ae0*/  BRA `(.L_x_140) ;  /* 0xffffff8c00547947 */ /* 0x000fea000383ffff */
.L_x_27:
[----:B--2---:R-:W-:-:S07]  /*8af0*/  MOV R0, UR57 ;  /* 0x0000003900007c02 */ /* 0x004fce0008000f00 */
.L_x_141:
[----:B--2---:R2:W3:Y:S02]  /*8b00*/  SYNCS.PHASECHK.TRANS64.TRYWAIT P0, [R0+URZ+0x10], R3 ;  /* 0x00001003000075a7 */ /* 0x0044e400080011ff */
[----:B---3--:R-:W-:Y:S05]  /*8b10*/  @!P0 NANOSLEEP.SYNCS 0x989680 ;  /* 0x009896800000895d */ /* 0x008fea0003900000 */
[----:B------:R-:W3:Y:S02]  /*8b20*/  @!P0 SYNCS.PHASECHK.TRANS64 P0, [R0+URZ+0x10], R3 ;  /* 0x00001003000085a7 */ /* 0x000ee400080010ff */
[----:B---3--:R-:W-:Y:S05]  /*8b30*/  @!P0 BRA `(.L_x_141) ;  /* 0xfffffffc00f08947 */ /* 0x008fea000383ffff */
[----:B------:R-:W-:Y:S05]  /*8b40*/  BRA `(.L_x_26) ;  /* 0xffffff8c009c7947 */ /* 0x000fea000383ffff */
.L_x_36:
[----:B-1----:R-:W-:-:S07]  /*8b50*/  MOV R0, UR57 ;  /* 0x0000003900007c02 */ /* 0x002fce0008000f00 */
.L_x_142:
[----:B-1----:R1:W2:Y:S02]  /*8b60*/  SYNCS.PHASECHK.TRANS64.TRYWAIT P0, [R0+URZ+0x10], R3 ;  /* 0x00001003000075a7 */ /* 0x0022a400080011ff */
[----:B--2---:R-:W-:Y:S05]  /*8b70*/  @!P0 NANOSLEEP.SYNCS 0x989680 ;  /* 0x009896800000895d */ /* 0x004fea0003900000 */
[----:B------:R-:W2:Y:S02]  /*8b80*/  @!P0 SYNCS.PHASECHK.TRANS64 P0, [R0+URZ+0x10], R3 ;  /* 0x00001003000085a7 */ /* 0x000ea400080010ff */
[----:B--2---:R-:W-:Y:S05]  /*8b90*/  @!P0 BRA `(.L_x_142) ;  /* 0xfffffffc00f08947 */ /* 0x004fea000383ffff */
[----:B------:R-:W-:Y:S05]  /*8ba0*/  BRA `(.L_x_35) ;  /* 0xffffff9000f47947 */ /* 0x000fea000383ffff */
.L_x_43:
[----:B-1----:R1:W4:Y:S02]  /*8bb0*/  SYNCS.PHASECHK.TRANS64.TRYWAIT P0, [R3+URZ+0x70], R0 ;  /* 0x00007000030075a7 */ /* 0x00232400080011ff */
[----:B----4-:R-:W-:Y:S05]  /*8bc0*/  @!P0 NANOSLEEP.SYNCS 0x989680 ;  /* 0x009896800000895d */ /* 0x010fea0003900000 */
[----:B------:R-:W4:Y:S02]  /*8bd0*/  @!P0 SYNCS.PHASECHK.TRANS64 P0, [R3+URZ+0x70], R0 ;  /* 0x00007000030085a7 */ /* 0x000f2400080010ff */
[----:B----4-:R-:W-:Y:S05]  /*8be0*/  @!P0 BRA `(.L_x_43) ;  /* 0xfffffffc00f08947 */ /* 0x010fea000383ffff */
[----:B------:R-:W-:Y:S05]  /*8bf0*/  BRA `(.L_x_143) ;  /* 0xffffff98002c7947 */ /* 0x000fea000383ffff */
.L_x_47:
[----:B------:R-:W-:-:S07]  /*8c00*/  MOV R0, UR4 ;  /* 0x0000000400007c02 */ /* 0x000fce0008000f00 */
.L_x_144:
[----:B-1----:R1:W2:Y:S02]  /*8c10*/  SYNCS.PHASECHK.TRANS64.TRYWAIT P0, [R0+URZ], R2 ;  /* 0x00000002000075a7 */ /* 0x0022a400080011ff */
[----:B--2---:R-:W-:Y:S05]  /*8c20*/  @!P0 NANOSLEEP.SYNCS 0x989680 ;  /* 0x009896800000895d */ /* 0x004fea0003900000 */
[----:B------:R-:W2:Y:S02]  /*8c30*/  @!P0 SYNCS.PHASECHK.TRANS64 P0, [R0+URZ], R2 ;  /* 0x00000002000085a7 */ /* 0x000ea400080010ff */
[----:B--2---:R-:W-:Y:S05]  /*8c40*/  @!P0 BRA `(.L_x_144) ;  /* 0xfffffffc00f08947 */ /* 0x004fea000383ffff */
[----:B------:R-:W-:Y:S05]  /*8c50*/  BRA `(.L_x_145) ;  /* 0xffffff9c00d87947 */ /* 0x000fea000383ffff */
.L_x_50:
[----:B--2---:R2:W3:Y:S02]  /*8c60*/  SYNCS.PHASECHK.TRANS64.TRYWAIT P0, [R2+URZ+0xd0], R4 ;  /* 0x0000d004020075a7 */ /* 0x0044e400080011ff */
[----:B---3--:R-:W-:Y:S05]  /*8c70*/  @!P0 NANOSLEEP.SYNCS 0x989680 ;  /* 0x009896800000895d */ /* 0x008fea0003900000 */
[----:B------:R-:W3:Y:S02]  /*8c80*/  @!P0 SYNCS.PHASECHK.TRANS64 P0, [R2+URZ+0xd0], R4 ;  /* 0x0000d004020085a7 */ /* 0x000ee400080010ff */
[----:B---3--:R-:W-:Y:S05]  /*8c90*/  @!P0 BRA `(.L_x_50) ;  /* 0xfffffffc00f08947 */ /* 0x008fea000383ffff */
[----:B------:R-:W-:Y:S05]  /*8ca0*/  BRA `(.L_x_146) ;  /* 0xffffffa000347947 */ /* 0x000fea000383ffff */
.L_x_51:
[----:B------:R-:W-:-:S07]  /*8cb0*/  MOV R2, UR4 ;  /* 0x0000000400027c02 */ /* 0x000fce0008000f00 */
.L_x_147:
[----:B--2---:R2:W3:Y:S02]  /*8cc0*/  SYNCS.PHASECHK.TRANS64.TRYWAIT P0, [R2+URZ+0x80], R5 ;  /* 0x00008005020075a7 */ /* 0x0044e400080011ff */
[----:B---3--:R-:W-:Y:S05]  /*8cd0*/  @!P0 NANOSLEEP.SYNCS 0x989680 ;  /* 0x009896800000895d */ /* 0x008fea0003900000 */
[----:B------:R-:W3:Y:S02]  /*8ce0*/  @!P0 SYNCS.PHASECHK.TRANS64 P0, [R2+URZ+0x80], R5 ;  /* 0x00008005020085a7 */ /* 0x000ee400080010ff */
[----:B---3--:R-:W-:Y:S05]  /*8cf0*/  @!P0 BRA `(.L_x_147) ;  /* 0xfffffffc00f08947 */ /* 0x008fea000383ffff */
[----:B------:R-:W-:Y:S05]  /*8d00*/  BRA `(.L_x_148) ;  /* 0xffffffa000447947 */ /* 0x000fea000383ffff */
.L_x_52:
[----:B--2---:R2:W3:Y:S02]  /*8d10*/  SYNCS.PHASECHK.TRANS64.TRYWAIT P1, [R2+URZ+0x70], R4 ;  /* 0x00007004020075a7 */ /* 0x0044e400080211ff */
[----:B---3--:R-:W-:Y:S05]  /*8d20*/  @!P1 NANOSLEEP.SYNCS 0x989680 ;  /* 0x009896800000995d */ /* 0x008fea0003900000 */
[----:B------:R-:W3:Y:S02]  /*8d30*/  @!P1 SYNCS.PHASECHK.TRANS64 P1, [R2+URZ+0x70], R4 ;  /* 0x00007004020095a7 */ /* 0x000ee400080210ff */
[----:B---3--:R-:W-:Y:S05]  /*8d40*/  @!P1 BRA `(.L_x_52) ;  /* 0xfffffffc00f09947 */ /* 0x008fea000383ffff */
[----:B------:R-:W-:Y:S05]  /*8d50*/  BRA `(.L_x_149) ;  /* 0xffffffa000747947 */ /* 0x000fea000383ffff */
.L_x_55:
[----:B------:R-:W-:-:S07]  /*8d60*/  MOV R0, UR4 ;  /* 0x0000000400007c02 */ /* 0x000fce0008000f00 */
.L_x_150:
[----:B--2---:R2:W3:Y:S02]  /*8d70*/  SYNCS.PHASECHK.TRANS64.TRYWAIT P0, [R0+URZ+0x80], R2 ;  /* 0x00008002000075a7 */ /* 0x0044e400080011ff */
[----:B---3--:R-:W-:Y:S05]  /*8d80*/  @!P0 NANOSLEEP.SYNCS 0x989680 ;  /* 0x009896800000895d */ /* 0x008fea0003900000 */
[----:B------:R-:W3:Y:S02]  /*8d90*/  @!P0 SYNCS.PHASECHK.TRANS64 P0, [R0+URZ+0x80], R2 ;  /* 0x00008002000085a7 */ /* 0x000ee400080010ff */
[----:B---3--:R-:W-:Y:S05]  /*8da0*/  @!P0 BRA `(.L_x_150) ;  /* 0xfffffffc00f08947 */ /* 0x008fea000383ffff */
[----:B------:R-:W-:Y:S05]  /*8db0*/  BRA `(.L_x_54) ;  /* 0xffffffa000c87947 */ /* 0x000fea000383ffff */
.L_x_62:
[----:B-1----:R1:W2:Y:S02]  /*8dc0*/  SYNCS.PHASECHK.TRANS64.TRYWAIT P1, [R0+URZ+0x70], R2 ;  /* 0x00007002000075a7 */ /* 0x0022a400080211ff */
[----:B--2---:R-:W-:Y:S05]  /*8dd0*/  @!P1 NANOSLEEP.SYNCS 0x989680 ;  /* 0x009896800000995d */ /* 0x004fea0003900000 */
[----:B------:R-:W2:Y:S02]  /*8de0*/  @!P1 SYNCS.PHASECHK.TRANS64 P1, [R0+URZ+0x70], R2 ;  /* 0x00007002000095a7 */ /* 0x000ea400080210ff */
[----:B--2---:R-:W-:Y:S05]  /*8df0*/  @!P1 BRA `(.L_x_62) ;  /* 0xfffffffc00f09947 */ /* 0x004fea000383ffff */
[----:B------:R-:W-:Y:S05]  /*8e00*/  BRA `(.L_x_151) ;  /* 0xffffffa800307947 */ /* 0x000fea000383ffff */
.L_x_63:
[----:B------:R-:W-:-:S13]  /*8e10*/  R2UR UR4, R13 ;  /* 0x000000000d0472ca */ /* 0x000fda00000e0000 */
[----:B------:R-:W-:-:S07]  /*8e20*/  MOV R2, UR4 ;  /* 0x0000000400027c02 */ /* 0x000fce0008000f00 */
.L_x_152:
[----:B-1----:R1:W2:Y:S02]  /*8e30*/  SYNCS.PHASECHK.TRANS64.TRYWAIT P0, [R2+URZ+0xb0], R0 ;  /* 0x0000b000020075a7 */ /* 0x0022a400080011ff */
[----:B--2---:R-:W-:Y:S05]  /*8e40*/  @!P0 NANOSLEEP.SYNCS 0x989680 ;  /* 0x009896800000895d */ /* 0x004fea0003900000 */
[----:B------:R-:W2:Y:S02]  /*8e50*/  @!P0 SYNCS.PHASECHK.TRANS64 P0, [R2+URZ+0xb0], R0 ;  /* 0x0000b000020085a7 */ /* 0x000ea400080010ff */
[----:B--2---:R-:W-:Y:S05]  /*8e60*/  @!P0 BRA `(.L_x_152) ;  /* 0xfffffffc00f08947 */ /* 0x004fea000383ffff */
[----:B------:R-:W-:Y:S05]  /*8e70*/  BRA `(.L_x_153) ;  /* 0xffffffa800847947 */ /* 0x000fea000383ffff */
.L_x_66:
[----:B------:R-:W-:Y:S07]  /*8e80*/  MOV R0, UR5 ;  /* 0x0000000500007c02 */ /* 0x000fee0008000f00 */
.L_x_154:
[----:B-1----:R1:W2:Y:S02]  /*8e90*/  SYNCS.PHASECHK.TRANS64.TRYWAIT P0, [R0+URZ], R2 ;  /* 0x00000002000075a7 */ /* 0x0022a400080011ff */
[----:B--2---:R-:W-:Y:S05]  /*8ea0*/  @!P0 NANOSLEEP.SYNCS 0x989680 ;  /* 0x009896800000895d */ /* 0x004fea0003900000 */
[----:B------:R-:W2:Y:S02]  /*8eb0*/  @!P0 SYNCS.PHASECHK.TRANS64 P0, [R0+URZ], R2 ;  /* 0x00000002000085a7 */ /* 0x000ea400080010ff */
[----:B--2---:R-:W-:Y:S05]  /*8ec0*/  @!P0 BRA `(.L_x_154) ;  /* 0xfffffffc00f08947 */ /* 0x004fea000383ffff */
[----:B------:R-:W-:Y:S05]  /*8ed0*/  BRA `(.L_x_65) ;  /* 0xffffffa800a07947 */ /* 0x000fea000383ffff */
.L_x_69:
[----:B------:R-:W-:-:S07]  /*8ee0*/  MOV R0, UR4 ;  /* 0x0000000400007c02 */ /* 0x000fce0008000f00 */
.L_x_155:
[----:B--2---:R2:W3:Y:S02]  /*8ef0*/  SYNCS.PHASECHK.TRANS64.TRYWAIT P0, [R0+URZ], R2 ;  /* 0x00000002000075a7 */ /* 0x0044e400080011ff */
[----:B---3--:R-:W-:Y:S05]  /*8f00*/  @!P0 NANOSLEEP.SYNCS 0x989680 ;  /* 0x009896800000895d */ /* 0x008fea0003900000 */
[----:B------:R-:W3:Y:S02]  /*8f10*/  @!P0 SYNCS.PHASECHK.TRANS64 P0, [R0+URZ], R2 ;  /* 0x00000002000085a7 */ /* 0x000ee400080010ff */
[----:B---3--:R-:W-:Y:S05]  /*8f20*/  @!P0 BRA `(.L_x_155) ;  /* 0xfffffffc00f08947 */ /* 0x008fea000383ffff */
[----:B------:R-:W-:Y:S05]  /*8f30*/  BRA `(.L_x_156) ;  /* 0xffffffb000ac7947 */ /* 0x000fea000383ffff */
.L_x_70:
[----:B------:R-:W-:-:S07]  /*8f40*/  MOV R0, UR5 ;  /* 0x0000000500007c02 */ /* 0x000fce0008000f00 */
.L_x_157:
[----:B-1----:R1:W2:Y:S02]  /*8f50*/  SYNCS.PHASECHK.TRANS64.TRYWAIT P0, [R0+URZ], R3 ;  /* 0x00000003000075a7 */ /* 0x0022a400080011ff */
[----:B--2---:R-:W-:Y:S05]  /*8f60*/  @!P0 NANOSLEEP.SYNCS 0x989680 ;  /* 0x009896800000895d */ /* 0x004fea0003900000 */
[----:B------:R-:W2:Y:S02]  /*8f70*/  @!P0 SYNCS.PHASECHK.TRANS64 P0, [R0+URZ], R3 ;  /* 0x00000003000085a7 */ /* 0x000ea400080010ff */
[----:B--2---:R-:W-:Y:S05]  /*8f80*/  @!P0 BRA `(.L_x_157) ;  /* 0xfffffffc00f08947 */ /* 0x004fea000383ffff */
[----:B------:R-:W-:Y:S05]  /*8f90*/  BRA `(.L_x_158) ;  /* 0xffffffb000b87947 */ /* 0x000fea000383ffff */
.L_x_71:
[----:B------:R-:W-:-:S07]  /*8fa0*/  MOV R0, UR5 ;  /* 0x0000000500007c02 */ /* 0x000fce0008000f00 */
.L_x_159:
[----:B-1----:R1:W2:Y:S02]  /*8fb0*/  SYNCS.PHASECHK.TRANS64.TRYWAIT P0, [R0+URZ], R3 ;  /* 0x00000003000075a7 */ /* 0x0022a400080011ff */
[----:B--2---:R-:W-:Y:S05]  /*8fc0*/  @!P0 NANOSLEEP.SYNCS 0x989680 ;  /* 0x009896800000895d */ /* 0x004fea0003900000 */
[----:B------:R-:W2:Y:S02]  /*8fd0*/  @!P0 SYNCS.PHASECHK.TRANS64 P0, [R0+URZ], R3 ;  /* 0x00000003000085a7 */ /* 0x000ea400080010ff */
[----:B--2---:R-:W-:Y:S05]  /*8fe0*/  @!P0 BRA `(.L_x_159) ;  /* 0xfffffffc00f08947 */ /* 0x004fea000383ffff */
[----:B------:R-:W-:Y:S05]  /*8ff0*/  BRA `(.L_x_160) ;  /* 0xffffffb000c47947 */ /* 0x000fea000383ffff */
.L_x_72:
[----:B-1----:R-:W-:-:S07]  /*9000*/  MOV R0, UR4 ;  /* 0x0000000400007c02 */ /* 0x002fce0008000f00 */
.L_x_161:
[----:B-1----:R1:W2:Y:S02]  /*9010*/  SYNCS.PHASECHK.TRANS64.TRYWAIT P0, [R0+URZ], R2 ;  /* 0x00000002000075a7 */ /* 0x0022a400080011ff */
[----:B--2---:R-:W-:Y:S05]  /*9020*/  @!P0 NANOSLEEP.SYNCS 0x989680 ;  /* 0x009896800000895d */ /* 0x004fea0003900000 */
[----:B------:R-:W2:Y:S02]  /*9030*/  @!P0 SYNCS.PHASECHK.TRANS64 P0, [R0+URZ], R2 ;  /* 0x00000002000085a7 */ /* 0x000ea400080010ff */
[----:B--2---:R-:W-:Y:S05]  /*9040*/  @!P0 BRA `(.L_x_161) ;  /* 0xfffffffc00f08947 */ /* 0x004fea000383ffff */
[----:B------:R-:W-:Y:S05]  /*9050*/  BRA `(.L_x_162) ;  /* 0xffffffb000d07947 */ /* 0x000fea000383ffff */
.L_x_77:
[----:B--2---:R2:W3:Y:S02]  /*9060*/  SYNCS.PHASECHK.TRANS64.TRYWAIT P0, [R8+URZ+0x70], R0 ;  /* 0x00007000080075a7 */ /* 0x0044e400080011ff */
[----:B---3--:R-:W-:Y:S05]  /*9070*/  @!P0 NANOSLEEP.SYNCS 0x989680 ;  /* 0x009896800000895d */ /* 0x008fea0003900000 */
[----:B------:R-:W3:Y:S02]  /*9080*/  @!P0 SYNCS.PHASECHK.TRANS64 P0, [R8+URZ+0x70], R0 ;  /* 0x00007000080085a7 */ /* 0x000ee400080010ff */
[----:B---3--:R-:W-:Y:S05]  /*9090*/  @!P0 BRA `(.L_x_77) ;  /* 0xfffffffc00f08947 */ /* 0x008fea000383ffff */
[----:B------:R-:W-:Y:S05]  /*90a0*/  BRA `(.L_x_163) ;  /* 0xffffffb800087947 */ /* 0x000fea000383ffff */
.L_x_80:
[----:B--2---:R-:W-:Y:S07]  /*90b0*/  MOV R0, UR21 ;  /* 0x0000001500007c02 */ /* 0x004fee0008000f00 */
.L_x_164:
[----:B--2---:R2:W3:Y:S02]  /*90c0*/  SYNCS.PHASECHK.TRANS64.TRYWAIT P1, [R0+URZ+0x68], R2 ;  /* 0x00006802000075a7 */ /* 0x0044e400080211ff */
[----:B---3--:R-:W-:Y:S05]  /*90d0*/  @!P1 NANOSLEEP.SYNCS 0x989680 ;  /* 0x009896800000995d */ /* 0x008fea0003900000 */
[----:B------:R-:W3:Y:S02]  /*90e0*/  @!P1 SYNCS.PHASECHK.TRANS64 P1, [R0+URZ+0x68], R2 ;  /* 0x00006802000095a7 */ /* 0x000ee400080210ff */
[----:B---3--:R-:W-:Y:S05]  /*90f0*/  @!P1 BRA `(.L_x_164) ;  /* 0xfffffffc00f09947 */ /* 0x008fea000383ffff */
[----:B------:R-:W-:Y:S05]  /*9100*/  BRA `(.L_x_79) ;  /* 0xffffffbc00847947 */ /* 0x000fea000383ffff */
.L_x_83:
[----:B--2---:R-:W-:Y:S07]  /*9110*/  MOV R0, UR21 ;  /* 0x0000001500007c02 */ /* 0x004fee0008000f00 */
.L_x_165:
[----:B--2---:R2:W3:Y:S02]  /*9120*/  SYNCS.PHASECHK.TRANS64.TRYWAIT P0, [R0+URZ+0x40], R4 ;  /* 0x00004004000075a7 */ /* 0x0044e400080011ff */
[----:B---3--:R-:W-:Y:S05]  /*9130*/  @!P0 NANOSLEEP.SYNCS 0x989680 ;  /* 0x009896800000895d */ /* 0x008fea0003900000 */
[----:B------:R-:W3:Y:S02]  /*9140*/  @!P0 SYNCS.PHASECHK.TRANS64 P0, [R0+URZ+0x40], R4 ;  /* 0x00004004000085a7 */ /* 0x000ee400080010ff */
[----:B---3--:R-:W-:Y:S05]  /*9150*/  @!P0 BRA `(.L_x_165) ;  /* 0xfffffffc00f08947 */ /* 0x008fea000383ffff */
[----:B------:R-:W-:Y:S05]  /*9160*/  BRA `(.L_x_166) ;  /* 0xffffffbc00dc7947 */ /* 0x000fea000383ffff */
.L_x_84:
[----:B------:R-:W-:Y:S07]  /*9170*/  MOV R0, UR21 ;  /* 0x0000001500007c02 */ /* 0x000fee0008000f00 */
.L_x_167:
[----:B--2---:R2:W3:Y:S02]  /*9180*/  SYNCS.PHASECHK.TRANS64.TRYWAIT P0, [R0+URZ+0x48], R4 ;  /* 0x00004804000075a7 */ /* 0x0044e400080011ff */
[----:B---3--:R-:W-:Y:S05]  /*9190*/  @!P0 NANOSLEEP.SYNCS 0x989680 ;  /* 0x009896800000895d */ /* 0x008fea0003900000 */
[----:B------:R-:W3:Y:S02]  /*91a0*/  @!P0 SYNCS.PHASECHK.TRANS64 P0, [R0+URZ+0x48], R4 ;  /* 0x00004804000085a7 */ /* 0x000ee400080010ff */
[----:B---3--:R-:W-:Y:S05]  /*91b0*/  @!P0 BRA `(.L_x_167) ;  /* 0xfffffffc00f08947 */ /* 0x008fea000383ffff */
[----:B------:R-:W-:Y:S05]  /*91c0*/  BRA `(.L_x_168) ;  /* 0xffffffc0001c7947 */ /* 0x000fea000383ffff */
.L_x_85:
[----:B------:R-:W-:Y:S07]  /*91d0*/  MOV R0, UR21 ;  /* 0x0000001500007c02 */ /* 0x000fee0008000f00 */
.L_x_169:
[----:B--2---:R2:W3:Y:S02]  /*91e0*/  SYNCS.PHASECHK.TRANS64.TRYWAIT P0, [R0+URZ+0x50], R4 ;  /* 0x00005004000075a7 */ /* 0x0044e400080011ff */
[----:B---3--:R-:W-:Y:S05]  /*91f0*/  @!P0 NANOSLEEP.SYNCS 0x989680 ;  /* 0x009896800000895d */ /* 0x008fea0003900000 */
[----:B------:R-:W3:Y:S02]  /*9200*/  @!P0 SYNCS.PHASECHK.TRANS64 P0, [R0+URZ+0x50], R4 ;  /* 0x00005004000085a7 */ /* 0x000ee400080010ff */
[----:B---3--:R-:W-:Y:S05]  /*9210*/  @!P0 BRA `(.L_x_169) ;  /* 0xfffffffc00f08947 */ /* 0x008fea000383ffff */
[----:B------:R-:W-:Y:S05]  /*9220*/  BRA `(.L_x_170) ;  /* 0xffffffc000647947 */ /* 0x000fea000383ffff */
.L_x_86:
[----:B------:R-:W-:Y:S07]  /*9230*/  MOV R0, UR21 ;  /* 0x0000001500007c02 */ /* 0x000fee0008000f00 */
.L_x_171:
[----:B--2---:R2:W3:Y:S02]  /*9240*/  SYNCS.PHASECHK.TRANS64.TRYWAIT P0, [R0+URZ+0x58], R4 ;  /* 0x00005804000075a7 */ /* 0x0044e400080011ff */
[----:B---3--:R-:W-:Y:S05]  /*9250*/  @!P0 NANOSLEEP.SYNCS 0x989680 ;  /* 0x009896800000895d */ /* 0x008fea0003900000 */
[----:B------:R-:W3:Y:S02]  /*9260*/  @!P0 SYNCS.PHASECHK.TRANS64 P0, [R0+URZ+0x58], R4 ;  /* 0x00005804000085a7 */ /* 0x000ee400080010ff */
[----:B---3--:R-:W-:Y:S05]  /*9270*/  @!P0 BRA `(.L_x_171) ;  /* 0xfffffffc00f08947 */ /* 0x008fea000383ffff */
[----:B------:R-:W-:Y:S05]  /*9280*/  BRA `(.L_x_172) ;  /* 0xffffffc000b07947 */ /* 0x000fea000383ffff */
.L_x_88:
[----:B------:R-:W-:-:S07]  /*9290*/  MOV R0, UR21 ;  /* 0x0000001500007c02 */ /* 0x000fce0008000f00 */
.L_x_173:
[----:B---3--:R3:W4:Y:S02]  /*92a0*/  SYNCS.PHASECHK.TRANS64.TRYWAIT P0, [R0+URZ+0x40], R2 ;  /* 0x00004002000075a7 */ /* 0x00872400080011ff */
[----:B----4-:R-:W-:Y:S05]  /*92b0*/  @!P0 NANOSLEEP.SYNCS 0x989680 ;  /* 0x009896800000895d */ /* 0x010fea0003900000 */
[----:B------:R-:W4:Y:S02]  /*92c0*/  @!P0 SYNCS.PHASECHK.TRANS64 P0, [R0+URZ+0x40], R2 ;  /* 0x00004002000085a7 */ /* 0x000f2400080010ff */
[----:B----4-:R-:W-:Y:S05]  /*92d0*/  @!P0 BRA `(.L_x_173) ;  /* 0xfffffffc00f08947 */ /* 0x010fea000383ffff */
[----:B------:R-:W-:Y:S05]  /*92e0*/  BRA `(.L_x_174) ;  /* 0xffffffc400287947 */ /* 0x000fea000383ffff */
.L_x_89:
[----:B---3--:R-:W-:-:S07]  /*92f0*/  MOV R0, UR21 ;  /* 0x0000001500007c02 */ /* 0x008fce0008000f00 */
.L_x_175:
[----:B---3--:R3:W4:Y:S02]  /*9300*/  SYNCS.PHASECHK.TRANS64.TRYWAIT P0, [R0+URZ+0x48], R2 ;  /* 0x00004802000075a7 */ /* 0x00872400080011ff */
[----:B----4-:R-:W-:Y:S05]  /*9310*/  @!P0 NANOSLEEP.SYNCS 0x989680 ;  /* 0x009896800000895d */ /* 0x010fea0003900000 */
[----:B------:R-:W4:Y:S02]  /*9320*/  @!P0 SYNCS.PHASECHK.TRANS64 P0, [R0+URZ+0x48], R2 ;  /* 0x00004802000085a7 */ /* 0x000f2400080010ff */
[----:B----4-:R-:W-:Y:S05]  /*9330*/  @!P0 BRA `(.L_x_175) ;  /* 0xfffffffc00f08947 */ /* 0x010fea000383ffff */
[----:B------:R-:W-:Y:S05]  /*9340*/  BRA `(.L_x_176) ;  /* 0xffffffc400187947 */ /* 0x000fea000383ffff */
.L_x_90:
[----:B---3--:R-:W-:-:S07]  /*9350*/  MOV R0, UR21 ;  /* 0x0000001500007c02 */ /* 0x008fce0008000f00 */
.L_x_177:
[----:B---3--:R3:W4:Y:S02]  /*9360*/  SYNCS.PHASECHK.TRANS64.TRYWAIT P0, [R0+URZ+0x50], R2 ;  /* 0x00005002000075a7 */ /* 0x00872400080011ff */
[----:B----4-:R-:W-:Y:S05]  /*9370*/  @!P0 NANOSLEEP.SYNCS 0x989680 ;  /* 0x009896800000895d */ /* 0x010fea0003900000 */
[----:B------:R-:W4:Y:S02]  /*9380*/  @!P0 SYNCS.PHASECHK.TRANS64 P0, [R0+URZ+0x50], R2 ;  /* 0x00005002000085a7 */ /* 0x000f2400080010ff */
[----:B----4-:R-:W-:Y:S05]  /*9390*/  @!P0 BRA `(.L_x_177) ;  /* 0xfffffffc00f08947 */ /* 0x010fea000383ffff */
[----:B------:R-:W-:Y:S05]  /*93a0*/  BRA `(.L_x_178) ;  /* 0xffffffc400087947 */ /* 0x000fea000383ffff */
.L_x_92:
[----:B-1----:R1:W2:Y:S02]  /*93b0*/  SYNCS.PHASECHK.TRANS64.TRYWAIT P0, [R3+URZ+0x70], R0 ;  /* 0x00007000030075a7 */ /* 0x0022a400080011ff */
[----:B--2---:R-:W-:Y:S05]  /*93c0*/  @!P0 NANOSLEEP.SYNCS 0x989680 ;  /* 0x009896800000895d */ /* 0x004fea0003900000 */
[----:B------:R-:W2:Y:S02]  /*93d0*/  @!P0 SYNCS.PHASECHK.TRANS64 P0, [R3+URZ+0x70], R0 ;  /* 0x00007000030085a7 */ /* 0x000ea400080010ff */
[----:B--2---:R-:W-:Y:S05]  /*93e0*/  @!P0 BRA `(.L_x_92) ;  /* 0xfffffffc00f08947 */ /* 0x004fea000383ffff */
[----:B------:R-:W-:Y:S05]  /*93f0*/  BRA `(.L_x_179) ;  /* 0xffffffc400dc7947 */ /* 0x000fea000383ffff */
.L_x_103:
[----:B-1----:R-:W-:Y:S04]  /*9400*/  MOV R0, UR43 ;  /* 0x0000002b00007c02 */ /* 0x002fe80008000f00 */
[----:B------:R1:W2:Y:S03]  /*9410*/  SYNCS.PHASECHK.TRANS64.TRYWAIT P1, [R0+URZ+0x20], R3 ;  /* 0x00002003000075a7 */ /* 0x0002a600080211ff */
[----:B--2---:R-:W-:Y:S05]  /*9420*/  @!P1 NANOSLEEP.SYNCS 0x989680 ;  /* 0x009896800000995d */ /* 0x004fea0003900000 */
[----:B------:R-:W2:Y:S02]  /*9430*/  @!P1 SYNCS.PHASECHK.TRANS64 P1, [R0+URZ+0x20], R3 ;  /* 0x00002003000095a7 */ /* 0x000ea400080210ff */
[----:B--2---:R-:W-:Y:S05]  /*9440*/  @!P1 BRA `(.L_x_103) ;  /* 0xfffffffc00ec9947 */ /* 0x004fea000383ffff */
[----:B------:R-:W-:Y:S05]  /*9450*/  BRA `(.L_x_102) ;  /* 0xffffffd400787947 */ /* 0x000fea000383ffff */
.L_x_105:
[----:B-1----:R1:W3:Y:S02]  /*9460*/  SYNCS.PHASECHK.TRANS64.TRYWAIT P0, [R72+URZ+0x90], R2 ;  /* 0x00009002480075a7 */ /* 0x0022e400080011ff */
[----:B---3--:R-:W-:Y:S05]  /*9470*/  @!P0 NANOSLEEP.SYNCS 0x989680 ;  /* 0x009896800000895d */ /* 0x008fea0003900000 */
[----:B------:R-:W3:Y:S02]  /*9480*/  @!P0 SYNCS.PHASECHK.TRANS64 P0, [R72+URZ+0x90], R2 ;  /* 0x00009002480085a7 */ /* 0x000ee400080010ff */
[----:B---3--:R-:W-:Y:S05]  /*9490*/  @!P0 BRA `(.L_x_105) ;  /* 0xfffffffc00f08947 */ /* 0x008fea000383ffff */
[----:B------:R-:W-:Y:S05]  /*94a0*/  BRA `(.L_x_104) ;  /* 0xffffffd400a47947 */ /* 0x000fea000383ffff */
.L_x_114:
[----:B-1----:R1:W2:Y:S02]  /*94b0*/  SYNCS.PHASECHK.TRANS64.TRYWAIT P0, [R2+URZ+0x20], R0 ;  /* 0x00002000020075a7 */ /* 0x0022a400080011ff */
[----:B--2---:R-:W-:Y:S05]  /*94c0*/  @!P0 NANOSLEEP.SYNCS 0x989680 ;  /* 0x009896800000895d */ /* 0x004fea0003900000 */
[----:B------:R-:W2:Y:S02]  /*94d0*/  @!P0 SYNCS.PHASECHK.TRANS64 P0, [R2+URZ+0x20], R0 ;  /* 0x00002000020085a7 */ /* 0x000ea400080010ff */
[----:B--2---:R-:W-:Y:S05]  /*94e0*/  @!P0 BRA `(.L_x_114) ;  /* 0xfffffffc00f08947 */ /* 0x004fea000383ffff */
[----:B------:R-:W-:Y:S05]  /*94f0*/  BRA `(.L_x_113) ;  /* 0xffffffdc00487947 */ /* 0x000fea000383ffff */
.L_x_122:
[----:B-1----:R1:W2:Y:S02]  /*9500*/  SYNCS.PHASECHK.TRANS64.TRYWAIT P0, [R0+URZ+0x20], R5 ;  /* 0x00002005000075a7 */ /* 0x0022a400080011ff */
[----:B--2---:R-:W-:Y:S05]  /*9510*/  @!P0 NANOSLEEP.SYNCS 0x989680 ;  /* 0x009896800000895d */ /* 0x004fea0003900000 */
[----:B------:R-:W2:Y:S02]  /*9520*/  @!P0 SYNCS.PHASECHK.TRANS64 P0, [R0+URZ+0x20], R5 ;  /* 0x00002005000085a7 */ /* 0x000ea400080010ff */
[----:B--2---:R-:W-:Y:S05]  /*9530*/  @!P0 BRA `(.L_x_122) ;  /* 0xfffffffc00f08947 */ /* 0x004fea000383ffff */
[----:B------:R-:W-:Y:S05]  /*9540*/  BRA `(.L_x_121) ;  /* 0xffffffe400107947 */ /* 0x000fea000383ffff */
.L_x_130:
[----:B--2---:R2:W3:Y:S02]  /*9550*/  SYNCS.PHASECHK.TRANS64.TRYWAIT P0, [R2+URZ+0x20], R0 ;  /* 0x00002000020075a7 */ /* 0x0044e400080011ff */
[----:B---3--:R-:W-:Y:S05]  /*9560*/  @!P0 NANOSLEEP.SYNCS 0x989680 ;  /* 0x009896800000895d */ /* 0x008fea0003900000 */
[----:B------:R-:W3:Y:S02]  /*9570*/  @!P0 SYNCS.PHASECHK.TRANS64 P0, [R2+URZ+0x20], R0 ;  /* 0x00002000020085a7 */ /* 0x000ee400080010ff */
[----:B---3--:R-:W-:Y:S05]  /*9580*/  @!P0 BRA `(.L_x_130) ;  /* 0xfffffffc00f08947 */ /* 0x008fea000383ffff */
[----:B------:R-:W-:Y:S05]  /*9590*/  BRA `(.L_x_129) ;  /* 0xffffffe800d87947 */ /* 0x000fea000383ffff */
        .weak           $__internal_0_$__cuda_sm10x_tcgen05_guardrail_trap_col_being_dealloced_not_returned_by_alloc
        .type           $__internal_0_$__cuda_sm10x_tcgen05_guardrail_trap_col_being_dealloced_not_returned_by_alloc,@function
        .size           $__internal_0_$__cuda_sm10x_tcgen05_guardrail_trap_col_being_dealloced_not_returned_by_alloc,($__internal_1_$__cuda_sm10x_tcgen05_guardrail_trap_phase_invalid_during_alloc - $__internal_0_$__cuda_sm10x_tcgen05_guardrail_trap_col_being_dealloced_not_returned_by_alloc)
$__internal_0_$__cuda_sm10x_tcgen05_guardrail_trap_col_being_dealloced_not_returned_by_alloc:
[----:B------:R-:W-:Y:S05]  /*95a0*/  BPT.TRAP 0x1 ;  /* 0x000000040000795c */ /* 0x000fea0000300000 */
[----:B------:R-:W-:-:S04]  /*95b0*/  HFMA2 R3, -RZ, RZ, 0, 0 ;  /* 0x00000000ff037431 */ /* 0x000fc800000001ff */
[----:B------:R-:W-:Y:S05]  /*95c0*/  RET.REL.NODEC R2 `(_ZN7cutlass13device_kernelINS_4gemm6kernel13GemmUniversalIN4cute5tupleIJiiiiEEENS1_10collective13CollectiveMmaINS1_35MainloopSm100TmaUmmaWarpSpecializedILi2ELi2ELi4ENS5_IJNS4_1CILi2EEENSA_ILi1EEESC_EEEEENS5_IJNSA_ILi64EEENSA_ILi128EEESG_EEEfNS5_IJlSC_lEEEfSI_NS4_8TiledMMAINS4_8MMA_AtomIJNS4_17SM100_MMA_TF32_SSINS_10tfloat32_tESM_fLi64ELi128ELNS4_4UMMA5MajorE0ELSO_0ELNSN_7ScaleInE0ELSP_0EEEEEENS4_6LayoutINS5_IJSC_SC_SC_EEENS5_IJNSA_ILi0EEESU_SU_EEEEENS5_IJNS4_10UnderscoreESX_SX_EEEEENS4_13SM90_TMA_LOADENS4_14ComposedLayoutINS4_7SwizzleILi3ELi4ELi3EEENS4_18smem_ptr_flag_bitsILi32EEENSS_INS5_IJNSA_ILi8EEENSA_ILi32EEEEEENS5_IJS17_SC_EEEEEEEvNS4_8identityENS4_23SM90_TMA_LOAD_MULTICASTES1B_vS1C_EENS_8epilogue10collective18CollectiveEpilogueINS1F_23Sm100TmaWarpSpecializedILi4ELi2ELi16ELb1ELb0EEEJSH_NS5_IJNSS_ISF_SC_EENSS_IS17_SC_EEEEEfSI_fSI_NS1F_6fusion15FusionCallbacksIS1J_NS1N_17LinearCombinationIffffLNS_15FloatRoundStyleE2EEESH_S1M_JEEENS4_5SM1004TMEM4LOAD26SM100_TMEM_LOAD_16dp128b8xES10_S1B_NS4_17SM75_U32x4_LDSM_NENS4_14SM90_TMA_STOREES1B_NS4_17SM90_U32x4_STSM_NENS4_39AutoVectorizingCopyWithAssumedAlignmentILi128EEEEEEvvEEEEvNT_6ParamsE) ;  /* 0xffffff68028c7950 */ /* 0x000fea0003c3ffff */
        .weak           $__internal_1_$__cuda_sm10x_tcgen05_guardrail_trap_phase_invalid_during_alloc
        .type           $__internal_1_$__cuda_sm10x_tcgen05_guardrail_trap_phase_invalid_during_alloc,@function
        .size           $__internal_1_$__cuda_sm10x_tcgen05_guardrail_trap_phase_invalid_during_alloc,($__internal_2_$__cuda_sm10x_tcgen05_guardrail_trap_unallocated_columns_being_dealloced - $__internal_1_$__cuda_sm10x_tcgen05_guardrail_trap_phase_invalid_during_alloc)
$__internal_1_$__cuda_sm10x_tcgen05_guardrail_trap_phase_invalid_during_alloc:
[----:B------:R-:W-:Y:S05]  /*95d0*/  BPT.TRAP 0x1 ;  /* 0x000000040000795c */ /* 0x000fea0000300000 */
[----:B------:R-:W-:-:S04]  /*95e0*/  MOV R5, 0x0 ;  /* 0x0000000000057802 */ /* 0x000fc80000000f00 */
[----:B------:R-:W-:Y:S05]  /*95f0*/  RET.REL.NODEC R4 `(_ZN7cutlass13device_kernelINS_4gemm6kernel13GemmUniversalIN4cute5tupleIJiiiiEEENS1_10collective13CollectiveMmaINS1_35MainloopSm100TmaUmmaWarpSpecializedILi2ELi2ELi4ENS5_IJNS4_1CILi2EEENSA_ILi1EEESC_EEEEENS5_IJNSA_ILi64EEENSA_ILi128EEESG_EEEfNS5_IJlSC_lEEEfSI_NS4_8TiledMMAINS4_8MMA_AtomIJNS4_17SM100_MMA_TF32_SSINS_10tfloat32_tESM_fLi64ELi128ELNS4_4UMMA5MajorE0ELSO_0ELNSN_7ScaleInE0ELSP_0EEEEEENS4_6LayoutINS5_IJSC_SC_SC_EEENS5_IJNSA_ILi0EEESU_SU_EEEEENS5_IJNS4_10UnderscoreESX_SX_EEEEENS4_13SM90_TMA_LOADENS4_14ComposedLayoutINS4_7SwizzleILi3ELi4ELi3EEENS4_18smem_ptr_flag_bitsILi32EEENSS_INS5_IJNSA_ILi8EEENSA_ILi32EEEEEENS5_IJS17_SC_EEEEEEEvNS4_8identityENS4_23SM90_TMA_LOAD_MULTICASTES1B_vS1C_EENS_8epilogue10collective18CollectiveEpilogueINS1F_23Sm100TmaWarpSpecializedILi4ELi2ELi16ELb1ELb0EEEJSH_NS5_IJNSS_ISF_SC_EENSS_IS17_SC_EEEEEfSI_fSI_NS1F_6fusion15FusionCallbacksIS1J_NS1N_17LinearCombinationIffffLNS_15FloatRoundStyleE2EEESH_S1M_JEEENS4_5SM1004TMEM4LOAD26SM100_TMEM_LOAD_16dp128b8xES10_S1B_NS4_17SM75_U32x4_LDSM_NENS4_14SM90_TMA_STOREES1B_NS4_17SM90_U32x4_STSM_NENS4_39AutoVectorizingCopyWithAssumedAlignmentILi128EEEEEEvvEEEEvNT_6ParamsE) ;  /* 0xffffff6804807950 */ /* 0x000fea0003c3ffff */
        .weak           $__internal_2_$__cuda_sm10x_tcgen05_guardrail_trap_unallocated_columns_being_dealloced
        .type           $__internal_2_$__cuda_sm10x_tcgen05_guardrail_trap_unallocated_columns_being_dealloced,@function
        .size           $__internal_2_$__cuda_sm10x_tcgen05_guardrail_trap_unallocated_columns_being_dealloced,(.L_x_181 - $__internal_2_$__cuda_sm10x_tcgen05_guardrail_trap_unallocated_columns_being_dealloced)
$__internal_2_$__cuda_sm10x_tcgen05_guardrail_trap_unallocated_columns_being_dealloced:
[----:B------:R-:W-:Y:S05]  /*9600*/  BPT.TRAP 0x1 ;  /* 0x000000040000795c */ /* 0x000fea0000300000 */
[----:B------:R-:W-:-:S04]  /*9610*/  HFMA2 R3, -RZ, RZ, 0, 0 ;  /* 0x00000000ff037431 */ /* 0x000fc800000001ff */
[----:B------:R-:W-:Y:S05]  /*9620*/  RET.REL.NODEC R2 `(_ZN7cutlass13device_kernelINS_4gemm6kernel13GemmUniversalIN4cute5tupleIJiiiiEEENS1_10collective13CollectiveMmaINS1_35MainloopSm100TmaUmmaWarpSpecializedILi2ELi2ELi4ENS5_IJNS4_1CILi2EEENSA_ILi1EEESC_EEEEENS5_IJNSA_ILi64EEENSA_ILi128EEESG_EEEfNS5_IJlSC_lEEEfSI_NS4_8TiledMMAINS4_8MMA_AtomIJNS4_17SM100_MMA_TF32_SSINS_10tfloat32_tESM_fLi64ELi128ELNS4_4UMMA5MajorE0ELSO_0ELNSN_7ScaleInE0ELSP_0EEEEEENS4_6LayoutINS5_IJSC_SC_SC_EEENS5_IJNSA_ILi0EEESU_SU_EEEEENS5_IJNS4_10UnderscoreESX_SX_EEEEENS4_13SM90_TMA_LOADENS4_14ComposedLayoutINS4_7SwizzleILi3ELi4ELi3EEENS4_18smem_ptr_flag_bitsILi32EEENSS_INS5_IJNSA_ILi8EEENSA_ILi32EEEEEENS5_IJS17_SC_EEEEEEEvNS4_8identityENS4_23SM90_TMA_LOAD_MULTICASTES1B_vS1C_EENS_8epilogue10collective18CollectiveEpilogueINS1F_23Sm100TmaWarpSpecializedILi4ELi2ELi16ELb1ELb0EEEJSH_NS5_IJNSS_ISF_SC_EENSS_IS17_SC_EEEEEfSI_fSI_NS1F_6fusion15FusionCallbacksIS1J_NS1N_17LinearCombinationIffffLNS_15FloatRoundStyleE2EEESH_S1M_JEEENS4_5SM1004TMEM4LOAD26SM100_TMEM_LOAD_16dp128b8xES10_S1B_NS4_17SM75_U32x4_LDSM_NENS4_14SM90_TMA_STOREES1B_NS4_17SM90_U32x4_STSM_NENS4_39AutoVectorizingCopyWithAssumedAlignmentILi128EEEEEEvvEEEEvNT_6ParamsE) ;  /* 0xffffff6802747950 */ /* 0x000fea0003c3ffff */
.L_x_180:
[----:B------:R-:W-:-:S00]  /*9630*/  BRA `(.L_x_180) ;  /* 0xfffffffc00fc7947 */ /* 0x000fc0000383ffff */
[----:B------:R-:W-:-:S00]  /*9640*/  NOP ;  /* 0x0000000000007918 */ /* 0x000fc00000000000 */
        /* <DEDUP_REMOVED lines=11> */
.L_x_181:


//--------------------- .nv.global.init           --------------------------
	.section	.nv.global.init,"aw",@progbits
.nv.global.init:
	.type		$str$27,@object
	.size		$str$27,($str$28 - $str$27)
$str$27:
        /*0000*/ 	.byte	0x28, 0x61, 0x64, 0x64, 0x72, 0x65, 0x73, 0x73, 0x20, 0x26, 0x20, 0x6d, 0x61, 0x73, 0x6b, 0x29
        /*0010*/ 	.byte	0x20, 0x3d, 0x3d, 0x20, 0x30, 0x00
	.type		$str$28,@object
	.size		$str$28,($str$26 - $str$28)
$str$28:
        /*0016*/ 	.byte	0x2f, 0x74, 0x6d, 0x70, 0x2f, 0x63, 0x75, 0x74, 0x6c, 0x61, 0x73, 0x73, 0x5f, 0x73, 0x77, 0x65
        /*0026*/ 	.byte	0x65, 0x70, 0x5f, 0x73, 0x72, 0x63, 0x2f, 0x69, 0x6e, 0x63, 0x6c, 0x75, 0x64, 0x65, 0x2f, 0x63
        /*0036*/ 	.byte	0x75, 0x74, 0x65, 0x2f, 0x70, 0x6f, 0x69, 0x6e, 0x74, 0x65, 0x72, 0x5f, 0x66, 0x6c, 0x61, 0x67
        /*0046*/ 	.byte	0x67, 0x65, 0x64, 0x2e, 0x68, 0x70, 0x70, 0x00
	.type		$str$26,@object
	.size		$str$26,($str$25 - $str$26)
$str$26:
        /*004e*/ 	.byte	0x2f, 0x74, 0x6d, 0x70, 0x2f, 0x63, 0x75, 0x74, 0x6c, 0x61, 0x73, 0x73, 0x5f, 0x73, 0x77, 0x65
        /*005e*/ 	.byte	0x65, 0x70, 0x5f, 0x73, 0x72, 0x63, 0x2f, 0x69, 0x6e, 0x63, 0x6c, 0x75, 0x64, 0x65, 0x2f, 0x63
        /*006e*/ 	.byte	0x75, 0x74, 0x65, 0x2f, 0x61, 0x74, 0x6f, 0x6d, 0x2f, 0x63, 0x6f, 0x70, 0x79, 0x5f, 0x74, 0x72
        /*007e*/ 	.byte	0x61, 0x69, 0x74, 0x73, 0x5f, 0x73, 0x6d, 0x31, 0x30, 0x30, 0x2e, 0x68, 0x70, 0x70, 0x00
	.type		$str$25,@object
	.size		$str$25,(__unnamed_1 - $str$25)
$str$25:
        /*008d*/ 	.byte	0x28, 0x28, 0x75, 0x69, 0x6e, 0x74, 0x33, 0x32, 0x5f, 0x74, 0x28, 0x74, 0x68, 0x72, 0x65, 0x61
        /*009d*/ 	.byte	0x64, 0x49, 0x64, 0x78, 0x2e, 0x78, 0x29, 0x20, 0x2f, 0x20, 0x33, 0x32, 0x29, 0x20, 0x25, 0x20
        /*00ad*/ 	.byte	0x34, 0x29, 0x20, 0x3d, 0x3d, 0x20, 0x28, 0x28, 0x28, 0x74, 0x6d, 0x65, 0x6d, 0x5f, 0x61, 0x64
        /*00bd*/ 	.byte	0x64, 0x72, 0x20, 0x3e, 0x3e, 0x20, 0x31, 0x36, 0x29, 0x20, 0x2f, 0x20, 0x33, 0x32, 0x29, 0x20
        /*00cd*/ 	.byte	0x25, 0x20, 0x34, 0x29, 0x00
	.type		__unnamed_1,@object
	.size		__unnamed_1,(__unnamed_2 - __unnamed_1)
__unnamed_1:
        /*00d2*/ 	.byte	0x61, 0x75, 0x74, 0x6f, 0x20, 0x63, 0x75, 0x74, 0x65, 0x3a, 0x3a, 0x61, 0x73, 0x5f, 0x70, 0x6f
        /* <DEDUP_REMOVED lines=23> */
        /*0252*/ 	.byte	0x3c, 0x32, 0x30, 0x34, 0x38, 0x3e, 0x3e, 0x3e, 0x3e, 0x5d, 0x00
	.type		__unnamed_2,@object
	.size		__unnamed_2,(.L_2 - __unnamed_2)
__unnamed_2:
        /* <DEDUP_REMOVED lines=45> */
        /*052d*/ 	.byte	0x3e, 0x3e, 0x3e, 0x5d, 0x00
.L_2:


//--------------------- .nv.shared._ZN7cutlass13device_kernelINS_4gemm6kernel13GemmUniversalIN4cute5tupleIJiiiiEEENS1_10collective13CollectiveMmaINS1_35MainloopSm100TmaUmmaWarpSpecializedILi2ELi2ELi4ENS5_IJNS4_1CILi2EEENSA_ILi1EEESC_EEEEENS5_IJNSA_ILi64EEENSA_ILi128EEESG_EEEfNS5_IJlSC_lEEEfSI_NS4_8TiledMMAINS4_8MMA_AtomIJNS4_17SM100_MMA_TF32_SSINS_10tfloat32_tESM_fLi64ELi128ELNS4_4UMMA5MajorE0ELSO_0ELNSN_7ScaleInE0ELSP_0EEEEEENS4_6LayoutINS5_IJSC_SC_SC_EEENS5_IJNSA_ILi0EEESU_SU_EEEEENS5_IJNS4_10UnderscoreESX_SX_EEEEENS4_13SM90_TMA_LOADENS4_14ComposedLayoutINS4_7SwizzleILi3ELi4ELi3EEENS4_18smem_ptr_flag_bitsILi32EEENSS_INS5_IJNSA_ILi8EEENSA_ILi32EEEEEENS5_IJS17_SC_EEEEEEEvNS4_8identityENS4_23SM90_TMA_LOAD_MULTICASTES1B_vS1C_EENS_8epilogue10collective18CollectiveEpilogueINS1F_23Sm100TmaWarpSpecializedILi4ELi2ELi16ELb1ELb0EEEJSH_NS5_IJNSS_ISF_SC_EENSS_IS17_SC_EEEEEfSI_fSI_NS1F_6fusion15FusionCallbacksIS1J_NS1N_17LinearCombinationIffffLNS_15FloatRoundStyleE2EEESH_S1M_JEEENS4_5SM1004TMEM4LOAD26SM100_TMEM_LOAD_16dp128b8xES10_S1B_NS4_17SM75_U32x4_LDSM_NENS4_14SM90_TMA_STOREES1B_NS4_17SM90_U32x4_STSM_NENS4_39AutoVectorizingCopyWithAssumedAlignmentILi128EEEEEEvvEEEEvNT_6ParamsE --------------------------
	.section	.nv.shared._ZN7cutlass13device_kernelINS_4gemm6kernel13GemmUniversalIN4cute5tupleIJiiiiEEENS1_10collective13CollectiveMmaINS1_35MainloopSm100TmaUmmaWarpSpecializedILi2ELi2ELi4ENS5_IJNS4_1CILi2EEENSA_ILi1EEESC_EEEEENS5_IJNSA_ILi64EEENSA_ILi128EEESG_EEEfNS5_IJlSC_lEEEfSI_NS4_8TiledMMAINS4_8MMA_AtomIJNS4_17SM100_MMA_TF32_SSINS_10tfloat32_tESM_fLi64ELi128ELNS4_4UMMA5MajorE0ELSO_0ELNSN_7ScaleInE0ELSP_0EEEEEENS4_6LayoutINS5_IJSC_SC_SC_EEENS5_IJNSA_ILi0EEESU_SU_EEEEENS5_IJNS4_10UnderscoreESX_SX_EEEEENS4_13SM90_TMA_LOADENS4_14ComposedLayoutINS4_7SwizzleILi3ELi4ELi3EEENS4_18smem_ptr_flag_bitsILi32EEENSS_INS5_IJNSA_ILi8EEENSA_ILi32EEEEEENS5_IJS17_SC_EEEEEEEvNS4_8identityENS4_23SM90_TMA_LOAD_MULTICASTES1B_vS1C_EENS_8epilogue10collective18CollectiveEpilogueINS1F_23Sm100TmaWarpSpecializedILi4ELi2ELi16ELb1ELb0EEEJSH_NS5_IJNSS_ISF_SC_EENSS_IS17_SC_EEEEEfSI_fSI_NS1F_6fusion15FusionCallbacksIS1J_NS1N_17LinearCombinationIffffLNS_15FloatRoundStyleE2EEESH_S1M_JEEENS4_5SM1004TMEM4LOAD26SM100_TMEM_LOAD_16dp128b8xES10_S1B_NS4_17SM75_U32x4_LDSM_NENS4_14SM90_TMA_STOREES1B_NS4_17SM90_U32x4_STSM_NENS4_39AutoVectorizingCopyWithAssumedAlignmentILi128EEEEEEvvEEEEvNT_6ParamsE,"aw",@nobits
	.sectionflags	@""
	.align	16
	.zero		1024


//--------------------- .nv.shared.reserved.0     --------------------------
	.section	.nv.shared.reserved.0,"aw",@nobits
	.weak		__nv_reservedSMEM_offset_0_alias
	.size		__nv_reservedSMEM_offset_0_alias, 0, 64
	.other		__nv_reservedSMEM_offset_0_alias,@"STO_CUDA_RESERVED_SHARED STV_DEFAULT"
__nv_reservedSMEM_offset_0_alias:
	.zero		0
.nv.shared.reserved.0:
	.zero		64
	.weak		__nv_reservedSMEM_tcgen05_partition
	.type		__nv_reservedSMEM_tcgen05_partition,@object
	.size		__nv_reservedSMEM_tcgen05_partition,(.L_0 - __nv_reservedSMEM_tcgen05_partition)
__nv_reservedSMEM_tcgen05_partition:
	.zero		32
.L_0:


//--------------------- .nv.global                --------------------------
	.section	.nv.global,"aw",@nobits
.nv.global:
	.type		_ZN40_INTERNAL_fc67e3c6_4_k_cu_d9f5dba2_310914cute1_E,@object
	.size		_ZN40_INTERNAL_fc67e3c6_4_k_cu_d9f5dba2_310914cute1_E,(_ZN40_INTERNAL_fc67e3c6_4_k_cu_d9f5dba2_310914cuda3std3__45__cpo6cbeginE - _ZN40_INTERNAL_fc67e3c6_4_k_cu_d9f5dba2_310914cute1_E)
_ZN40_INTERNAL_fc67e3c6_4_k_cu_d9f5dba2_310914cute1_E:
	.zero		1
	.type		_ZN40_INTERNAL_fc67e3c6_4_k_cu_d9f5dba2_310914cuda3std3__45__cpo6cbeginE,@object
	.size		_ZN40_INTERNAL_fc67e3c6_4_k_cu_d9f5dba2_310914cuda3std3__45__cpo6cbeginE,(_ZN40_INTERNAL_fc67e3c6_4_k_cu_d9f5dba2_310914cuda3std3__48in_placeE - _ZN40_INTERNAL_fc67e3c6_4_k_cu_d9f5dba2_310914cuda3std3__45__cpo6cbeginE)
_ZN40_INTERNAL_fc67e3c6_4_k_cu_d9f5dba2_310914cuda3std3__45__cpo6cbeginE:
	.zero		1
	.type		_ZN40_INTERNAL_fc67e3c6_4_k_cu_d9f5dba2_310914cuda3std3__48in_placeE,@object
	.size		_ZN40_INTERNAL_fc67e3c6_4_k_cu_d9f5dba2_310914cuda3std3__48in_placeE,(_ZN40_INTERNAL_fc67e3c6_4_k_cu_d9f5dba2_310914cuda3std6ranges3__45__cpo9iter_moveE - _ZN40_INTERNAL_fc67e3c6_4_k_cu_d9f5dba2_310914cuda3std3__48in_placeE)
_ZN40_INTERNAL_fc67e3c6_4_k_cu_d9f5dba2_310914cuda3std3__48in_placeE:
	.zero		1
	.type		_ZN40_INTERNAL_fc67e3c6_4_k_cu_d9f5dba2_310914cuda3std6ranges3__45__cpo9iter_moveE,@object
	.size		_ZN40_INTERNAL_fc67e3c6_4_k_cu_d9f5dba2_310914cuda3std6ranges3__45__cpo9iter_moveE,(_ZN40_INTERNAL_fc67e3c6_4_k_cu_d9f5dba2_310914cuda3std3__45__cpo5beginE - _ZN40_INTERNAL_fc67e3c6_4_k_cu_d9f5dba2_310914cuda3std6ranges3__45__cpo9iter_moveE)
_ZN40_INTERNAL_fc67e3c6_4_k_cu_d9f5dba2_310914cuda3std6ranges3__45__cpo9iter_moveE:
	.zero		1
	.type		_ZN40_INTERNAL_fc67e3c6_4_k_cu_d9f5dba2_310914cuda3std3__45__cpo5beginE,@object
	.size		_ZN40_INTERNAL_fc67e3c6_4_k_cu_d9f5dba2_310914cuda3std3__45__cpo5beginE,(_ZN40_INTERNAL_fc67e3c6_4_k_cu_d9f5dba2_310914cuda3std3__442_GLOBAL__N__fc67e3c6_4_k_cu_d9f5dba2_310916ignoreE - _ZN40_INTERNAL_fc67e3c6_4_k_cu_d9f5dba2_310914cuda3std3__45__cpo5beginE)
_ZN40_INTERNAL_fc67e3c6_4_k_cu_d9f5dba2_310914cuda3std3__45__cpo5beginE:
	.zero		1
	.type		_ZN40_INTERNAL_fc67e3c6_4_k_cu_d9f5dba2_310914cuda3std3__442_GLOBAL__N__fc67e3c6_4_k_cu_d9f5dba2_310916ignoreE,@object
	.size		_ZN40_INTERNAL_fc67e3c6_4_k_cu_d9f5dba2_310914cuda3std3__442_GLOBAL__N__fc67e3c6_4_k_cu_d9f5dba2_310916ignoreE,(_ZN40_INTERNAL_fc67e3c6_4_k_cu_d9f5dba2_310914cute7productE - _ZN40_INTERNAL_fc67e3c6_4_k_cu_d9f5dba2_310914cuda3std3__442_GLOBAL__N__fc67e3c6_4_k_cu_d9f5dba2_310916ignoreE)
_ZN40_INTERNAL_fc67e3c6_4_k_cu_d9f5dba2_310914cuda3std3__442_GLOBAL__N__fc67e3c6_4_k_cu_d9f5dba2_310916ignoreE:
	.zero		1
	.type		_ZN40_INTERNAL_fc67e3c6_4_k_cu_d9f5dba2_310914cute7productE,@object
	.size		_ZN40_INTERNAL_fc67e3c6_4_k_cu_d9f5dba2_310914cute7productE,(_ZN40_INTERNAL_fc67e3c6_4_k_cu_d9f5dba2_310914cuda3std3__45__cpo3endE - _ZN40_INTERNAL_fc67e3c6_4_k_cu_d9f5dba2_310914cute7productE)
_ZN40_INTERNAL_fc67e3c6_4_k_cu_d9f5dba2_310914cute7productE:
	.zero		1
	.type		_ZN40_INTERNAL_fc67e3c6_4_k_cu_d9f5dba2_310914cuda3std3__45__cpo3endE,@object
	.size		_ZN40_INTERNAL_fc67e3c6_4_k_cu_d9f5dba2_310914cuda3std3__45__cpo3endE,(_ZN40_INTERNAL_fc67e3c6_4_k_cu_d9f5dba2_310914cuda3std3__419piecewise_constructE - _ZN40_INTERNAL_fc67e3c6_4_k_cu_d9f5dba2_310914cuda3std3__45__cpo3endE)
_ZN40_INTERNAL_fc67e3c6_4_k_cu_d9f5dba2_310914cuda3std3__45__cpo3endE:
	.zero		1
	.type		_ZN40_INTERNAL_fc67e3c6_4_k_cu_d9f5dba2_310914cuda3std3__419piecewise_constructE,@object
	.size		_ZN40_INTERNAL_fc67e3c6_4_k_cu_d9f5dba2_310914cuda3std3__419piecewise_constructE,(_ZN40_INTERNAL_fc67e3c6_4_k_cu_d9f5dba2_310914cuda3std3__45__cpo4cendE - _ZN40_INTERNAL_fc67e3c6_4_k_cu_d9f5dba2_310914cuda3std3__419piecewise_constructE)
_ZN40_INTERNAL_fc67e3c6_4_k_cu_d9f5dba2_310914cuda3std3__419piecewise_constructE:
	.zero		1
	.type		_ZN40_INTERNAL_fc67e3c6_4_k_cu_d9f5dba2_310914cuda3std3__45__cpo4cendE,@object
	.size		_ZN40_INTERNAL_fc67e3c6_4_k_cu_d9f5dba2_310914cuda3std3__45__cpo4cendE,(_ZN40_INTERNAL_fc67e3c6_4_k_cu_d9f5dba2_310914cuda3std6ranges3__45__cpo4swapE - _ZN40_INTERNAL_fc67e3c6_4_k_cu_d9f5dba2_310914cuda3std3__45__cpo4cendE)
_ZN40_INTERNAL_fc67e3c6_4_k_cu_d9f5dba2_310914cuda3std3__45__cpo4cendE:
	.zero		1
	.type		_ZN40_INTERNAL_fc67e3c6_4_k_cu_d9f5dba2_310914cuda3std6ranges3__45__cpo4swapE,@object
	.size		_ZN40_INTERNAL_fc67e3c6_4_k_cu_d9f5dba2_310914cuda3std6ranges3__45__cpo4swapE,(.L_10 - _ZN40_INTERNAL_fc67e3c6_4_k_cu_d9f5dba2_310914cuda3std6ranges3__45__cpo4swapE)
_ZN40_INTERNAL_fc67e3c6_4_k_cu_d9f5dba2_310914cuda3std6ranges3__45__cpo4swapE:
	.zero		1
.L_10:


//--------------------- .nv.constant0._ZN7cutlass13device_kernelINS_4gemm6kernel13GemmUniversalIN4cute5tupleIJiiiiEEENS1_10collective13CollectiveMmaINS1_35MainloopSm100TmaUmmaWarpSpecializedILi2ELi2ELi4ENS5_IJNS4_1CILi2EEENSA_ILi1EEESC_EEEEENS5_IJNSA_ILi64EEENSA_ILi128EEESG_EEEfNS5_IJlSC_lEEEfSI_NS4_8TiledMMAINS4_8MMA_AtomIJNS4_17SM100_MMA_TF32_SSINS_10tfloat32_tESM_fLi64ELi128ELNS4_4UMMA5MajorE0ELSO_0ELNSN_7ScaleInE0ELSP_0EEEEEENS4_6LayoutINS5_IJSC_SC_SC_EEENS5_IJNSA_ILi0EEESU_SU_EEEEENS5_IJNS4_10UnderscoreESX_SX_EEEEENS4_13SM90_TMA_LOADENS4_14ComposedLayoutINS4_7SwizzleILi3ELi4ELi3EEENS4_18smem_ptr_flag_bitsILi32EEENSS_INS5_IJNSA_ILi8EEENSA_ILi32EEEEEENS5_IJS17_SC_EEEEEEEvNS4_8identityENS4_23SM90_TMA_LOAD_MULTICASTES1B_vS1C_EENS_8epilogue10collective18CollectiveEpilogueINS1F_23Sm100TmaWarpSpecializedILi4ELi2ELi16ELb1ELb0EEEJSH_NS5_IJNSS_ISF_SC_EENSS_IS17_SC_EEEEEfSI_fSI_NS1F_6fusion15FusionCallbacksIS1J_NS1N_17LinearCombinationIffffLNS_15FloatRoundStyleE2EEESH_S1M_JEEENS4_5SM1004TMEM4LOAD26SM100_TMEM_LOAD_16dp128b8xES10_S1B_NS4_17SM75_U32x4_LDSM_NENS4_14SM90_TMA_STOREES1B_NS4_17SM90_U32x4_STSM_NENS4_39AutoVectorizingCopyWithAssumedAlignmentILi128EEEEEEvvEEEEvNT_6ParamsE --------------------------
	.section	.nv.constant0._ZN7cutlass13device_kernelINS_4gemm6kernel13GemmUniversalIN4cute5tupleIJiiiiEEENS1_10collective13CollectiveMmaINS1_35MainloopSm100TmaUmmaWarpSpecializedILi2ELi2ELi4ENS5_IJNS4_1CILi2EEENSA_ILi1EEESC_EEEEENS5_IJNSA_ILi64EEENSA_ILi128EEESG_EEEfNS5_IJlSC_lEEEfSI_NS4_8TiledMMAINS4_8MMA_AtomIJNS4_17SM100_MMA_TF32_SSINS_10tfloat32_tESM_fLi64ELi128ELNS4_4UMMA5MajorE0ELSO_0ELNSN_7ScaleInE0ELSP_0EEEEEENS4_6LayoutINS5_IJSC_SC_SC_EEENS5_IJNSA_ILi0EEESU_SU_EEEEENS5_IJNS4_10UnderscoreESX_SX_EEEEENS4_13SM90_TMA_LOADENS4_14ComposedLayoutINS4_7SwizzleILi3ELi4ELi3EEENS4_18smem_ptr_flag_bitsILi32EEENSS_INS5_IJNSA_ILi8EEENSA_ILi32EEEEEENS5_IJS17_SC_EEEEEEEvNS4_8identityENS4_23SM90_TMA_LOAD_MULTICASTES1B_vS1C_EENS_8epilogue10collective18CollectiveEpilogueINS1F_23Sm100TmaWarpSpecializedILi4ELi2ELi16ELb1ELb0EEEJSH_NS5_IJNSS_ISF_SC_EENSS_IS17_SC_EEEEEfSI_fSI_NS1F_6fusion15FusionCallbacksIS1J_NS1N_17LinearCombinationIffffLNS_15FloatRoundStyleE2EEESH_S1M_JEEENS4_5SM1004TMEM4LOAD26SM100_TMEM_LOAD_16dp128b8xES10_S1B_NS4_17SM75_U32x4_LDSM_NENS4_14SM90_TMA_STOREES1B_NS4_17SM90_U32x4_STSM_NENS4_39AutoVectorizingCopyWithAssumedAlignmentILi128EEEEEEvvEEEEvNT_6ParamsE,"a",@progbits
	.sectionflags	@""
	.align	4
.nv.constant0._ZN7cutlass13device_kernelINS_4gemm6kernel13GemmUniversalIN4cute5tupleIJiiiiEEENS1_10collective13CollectiveMmaINS1_35MainloopSm100TmaUmmaWarpSpecializedILi2ELi2ELi4ENS5_IJNS4_1CILi2EEENSA_ILi1EEESC_EEEEENS5_IJNSA_ILi64EEENSA_ILi128EEESG_EEEfNS5_IJlSC_lEEEfSI_NS4_8TiledMMAINS4_8MMA_AtomIJNS4_17SM100_MMA_TF32_SSINS_10tfloat32_tESM_fLi64ELi128ELNS4_4UMMA5MajorE0ELSO_0ELNSN_7ScaleInE0ELSP_0EEEEEENS4_6LayoutINS5_IJSC_SC_SC_EEENS5_IJNSA_ILi0EEESU_SU_EEEEENS5_IJNS4_10UnderscoreESX_SX_EEEEENS4_13SM90_TMA_LOADENS4_14ComposedLayoutINS4_7SwizzleILi3ELi4ELi3EEENS4_18smem_ptr_flag_bitsILi32EEENSS_INS5_IJNSA_ILi8EEENSA_ILi32EEEEEENS5_IJS17_SC_EEEEEEEvNS4_8identityENS4_23SM90_TMA_LOAD_MULTICASTES1B_vS1C_EENS_8epilogue10collective18CollectiveEpilogueINS1F_23Sm100TmaWarpSpecializedILi4ELi2ELi16ELb1ELb0EEEJSH_NS5_IJNSS_ISF_SC_EENSS_IS17_SC_EEEEEfSI_fSI_NS1F_6fusion15FusionCallbacksIS1J_NS1N_17LinearCombinationIffffLNS_15FloatRoundStyleE2EEESH_S1M_JEEENS4_5SM1004TMEM4LOAD26SM100_TMEM_LOAD_16dp128b8xES10_S1B_NS4_17SM75_U32x4_LDSM_NENS4_14SM90_TMA_STOREES1B_NS4_17SM90_U32x4_STSM_NENS4_39AutoVectorizingCopyWithAssumedAlignmentILi128EEEEEEvvEEEEvNT_6ParamsE:
	.zero		2944


//--------------------- SYMBOLS --------------------------

	.type		.nv.reservedSmem.offset0,@object
	.size		.nv.reservedSmem.offset0,0x4
	.type		.nv.reservedSmem.cap,@object
	.size		.nv.reservedSmem.cap,0x4
	.type		__assertfail,@function
